//
// Generated by NVIDIA NVVM Compiler
//
// Compiler Build ID: CL-36424714
// Cuda compilation tools, release 13.0, V13.0.88
// Based on NVVM 20.0.0
//

.version 9.0
.target sm_100
.address_size 64

	// .globl	_Z5sobelPhS_jjj
.const .align 1 .b8 mask[50] = {255, 252, 250, 252, 255, 254, 248, 244, 248, 254, 0, 0, 0, 0, 0, 2, 8, 12, 8, 2, 1, 4, 6, 4, 1, 255, 254, 0, 2, 1, 252, 248, 0, 8, 4, 250, 244, 0, 12, 6, 252, 248, 0, 8, 4, 255, 254, 0, 2, 1};
// _ZZ5sobelPhS_jjjE2sR has been demoted
// _ZZ5sobelPhS_jjjE2sG has been demoted
// _ZZ5sobelPhS_jjjE2sB has been demoted

.visible .entry _Z5sobelPhS_jjj(
	.param .u64 .ptr .align 1 _Z5sobelPhS_jjj_param_0,
	.param .u64 .ptr .align 1 _Z5sobelPhS_jjj_param_1,
	.param .u32 _Z5sobelPhS_jjj_param_2,
	.param .u32 _Z5sobelPhS_jjj_param_3,
	.param .u32 _Z5sobelPhS_jjj_param_4
)
{
	.reg .pred 	%p<221>;
	.reg .b16 	%rs<121>;
	.reg .b32 	%r<808>;
	.reg .b32 	%f<19>;
	.reg .b64 	%rd<45>;
	// demoted variable
	.shared .align 1 .b8 _ZZ5sobelPhS_jjjE2sR[1300];
	// demoted variable
	.shared .align 1 .b8 _ZZ5sobelPhS_jjjE2sG[1300];
	// demoted variable
	.shared .align 1 .b8 _ZZ5sobelPhS_jjjE2sB[1300];
	ld.param.u32 	%r341, [_Z5sobelPhS_jjj_param_2];
	ld.param.u32 	%r342, [_Z5sobelPhS_jjj_param_3];
	mov.u32 	%r344, %tid.x;
	mov.u32 	%r345, %ctaid.x;
	mov.u32 	%r346, %ntid.x;
	mad.lo.s32 	%r347, %r345, %r346, %r344;
	setp.ge.u32 	%p22, %r347, %r342;
	setp.eq.s32 	%p23, %r341, 0;
	or.pred  	%p24, %p22, %p23;
	@%p24 bra 	$L__BB0_163;
	ld.param.u32 	%r650, [_Z5sobelPhS_jjj_param_4];
	ld.param.u32 	%r617, [_Z5sobelPhS_jjj_param_3];
	ld.param.u64 	%rd43, [_Z5sobelPhS_jjj_param_0];
	add.s32 	%r1, %r346, -1;
	mov.u32 	%r350, _ZZ5sobelPhS_jjjE2sR;
	add.s32 	%r351, %r350, %r344;
	add.s32 	%r3, %r351, 1040;
	mov.u32 	%r352, _ZZ5sobelPhS_jjjE2sG;
	add.s32 	%r353, %r352, %r344;
	add.s32 	%r4, %r353, 1040;
	mov.u32 	%r354, _ZZ5sobelPhS_jjjE2sB;
	add.s32 	%r355, %r354, %r344;
	add.s32 	%r5, %r355, 1040;
	add.s32 	%r357, %r347, -2;
	add.s32 	%r7, %r347, 1;
	add.s32 	%r8, %r347, 2;
	mul.lo.s32 	%r358, %r347, %r650;
	cvt.s64.s32 	%rd20, %r358;
	cvta.to.global.u64 	%rd1, %rd43;
	add.s64 	%rd2, %rd1, %rd20;
	mul.lo.s32 	%r359, %r357, %r650;
	cvt.s64.s32 	%rd21, %r359;
	add.s64 	%rd3, %rd1, %rd21;
	cvt.s64.s32 	%rd22, %r650;
	add.s64 	%rd4, %rd3, %rd22;
	add.s64 	%rd5, %rd2, %rd22;
	add.s64 	%rd6, %rd5, %rd22;
	add.s32 	%r360, %r617, %r347;
	mul.lo.s32 	%r361, %r360, %r650;
	cvt.s64.s32 	%rd23, %r361;
	add.s64 	%rd7, %rd1, %rd23;
	add.s32 	%r362, %r360, -2;
	mul.lo.s32 	%r363, %r362, %r650;
	cvt.s64.s32 	%rd24, %r363;
	add.s64 	%rd8, %rd1, %rd24;
	add.s64 	%rd9, %rd8, %rd22;
	add.s64 	%rd10, %rd7, %rd22;
	add.s64 	%rd11, %rd10, %rd22;
	add.s32 	%r364, %r360, %r617;
	mul.lo.s32 	%r365, %r364, %r650;
	cvt.s64.s32 	%rd25, %r365;
	add.s64 	%rd12, %rd1, %rd25;
	add.s32 	%r366, %r364, -2;
	mul.lo.s32 	%r367, %r366, %r650;
	cvt.s64.s32 	%rd26, %r367;
	add.s64 	%rd13, %rd1, %rd26;
	add.s64 	%rd14, %rd13, %rd22;
	add.s64 	%rd15, %rd12, %rd22;
	add.s64 	%rd16, %rd15, %rd22;
	ld.const.s8 	%r9, [mask+20];
	ld.const.s8 	%r10, [mask+1];
	ld.const.s8 	%r11, [mask+46];
	ld.const.s8 	%r12, [mask+27];
	ld.const.s8 	%r13, [mask+32];
	ld.const.s8 	%r14, [mask+37];
	ld.const.s8 	%r15, [mask+42];
	ld.const.s8 	%r16, [mask+47];
	ld.const.s8 	%r17, [mask+28];
	ld.const.s8 	%r18, [mask+33];
	ld.const.s8 	%r19, [mask+38];
	ld.const.s8 	%r20, [mask+43];
	shl.b32 	%r368, %r617, 1;
	add.s32 	%r369, %r347, %r368;
	add.s32 	%r370, %r369, -2;
	mul.lo.s32 	%r656, %r650, %r370;
	mul.lo.s32 	%r22, %r650, %r617;
	add.s32 	%r371, %r369, -1;
	mul.lo.s32 	%r655, %r650, %r371;
	add.s32 	%r372, %r369, 2;
	mul.lo.s32 	%r654, %r650, %r372;
	mul.lo.s32 	%r653, %r650, %r369;
	add.s32 	%r652, %r358, 2;
	mov.b32 	%r657, 0;
$L__BB0_2:
	add.s32 	%r33, %r657, 2;
	setp.ne.s32 	%p25, %r33, 2;
	@%p25 bra 	$L__BB0_35;
	setp.ne.s32 	%p41, %r344, 0;
	ld.global.u8 	%rs76, [%rd2+2];
	st.shared.u8 	[%r3+-518], %rs76;
	ld.global.u8 	%rs77, [%rd2+1];
	st.shared.u8 	[%r4+-518], %rs77;
	ld.global.u8 	%rs78, [%rd2];
	st.shared.u8 	[%r5+-518], %rs78;
	@%p41 bra 	$L__BB0_8;
	setp.gt.s32 	%p42, %r347, 1;
	@%p42 bra 	$L__BB0_6;
	setp.eq.s32 	%p43, %r347, 1;
	@%p43 bra 	$L__BB0_7;
	bra.uni 	$L__BB0_8;
$L__BB0_6:
	ld.global.u8 	%rs79, [%rd3+2];
	st.shared.u8 	[_ZZ5sobelPhS_jjjE2sR+520], %rs79;
	ld.global.u8 	%rs80, [%rd3+1];
	st.shared.u8 	[_ZZ5sobelPhS_jjjE2sG+520], %rs80;
	ld.global.u8 	%rs81, [%rd3];
	st.shared.u8 	[_ZZ5sobelPhS_jjjE2sB+520], %rs81;
$L__BB0_7:
	ld.global.u8 	%rs82, [%rd4+2];
	st.shared.u8 	[_ZZ5sobelPhS_jjjE2sR+521], %rs82;
	ld.global.u8 	%rs83, [%rd4+1];
	st.shared.u8 	[_ZZ5sobelPhS_jjjE2sG+521], %rs83;
	ld.global.u8 	%rs84, [%rd4];
	st.shared.u8 	[_ZZ5sobelPhS_jjjE2sB+521], %rs84;
$L__BB0_8:
	setp.ne.s32 	%p44, %r344, %r1;
	@%p44 bra 	$L__BB0_13;
	ld.param.u32 	%r620, [_Z5sobelPhS_jjj_param_3];
	setp.ge.u32 	%p45, %r7, %r620;
	@%p45 bra 	$L__BB0_11;
	ld.global.u8 	%rs85, [%rd5+2];
	st.shared.u8 	[%r3+-517], %rs85;
	ld.global.u8 	%rs86, [%rd5+1];
	st.shared.u8 	[%r4+-517], %rs86;
	ld.global.u8 	%rs87, [%rd5];
	st.shared.u8 	[%r5+-517], %rs87;
$L__BB0_11:
	ld.param.u32 	%r621, [_Z5sobelPhS_jjj_param_3];
	setp.ge.u32 	%p46, %r8, %r621;
	@%p46 bra 	$L__BB0_13;
	ld.global.u8 	%rs88, [%rd6+2];
	st.shared.u8 	[%r3+-516], %rs88;
	ld.global.u8 	%rs89, [%rd6+1];
	st.shared.u8 	[%r4+-516], %rs89;
	ld.global.u8 	%rs90, [%rd6];
	st.shared.u8 	[%r5+-516], %rs90;
$L__BB0_13:
	ld.param.u32 	%r588, [_Z5sobelPhS_jjj_param_2];
	setp.lt.u32 	%p47, %r588, 2;
	@%p47 bra 	$L__BB0_24;
	ld.global.u8 	%rs91, [%rd7+2];
	st.shared.u8 	[%r3+-258], %rs91;
	ld.global.u8 	%rs92, [%rd7+1];
	st.shared.u8 	[%r4+-258], %rs92;
	ld.global.u8 	%rs93, [%rd7];
	st.shared.u8 	[%r5+-258], %rs93;
	@%p41 bra 	$L__BB0_19;
	setp.gt.s32 	%p49, %r347, 1;
	@%p49 bra 	$L__BB0_17;
	setp.eq.s32 	%p50, %r347, 1;
	@%p50 bra 	$L__BB0_18;
	bra.uni 	$L__BB0_19;
$L__BB0_17:
	ld.global.u8 	%rs94, [%rd8+2];
	st.shared.u8 	[_ZZ5sobelPhS_jjjE2sR+780], %rs94;
	ld.global.u8 	%rs95, [%rd8+1];
	st.shared.u8 	[_ZZ5sobelPhS_jjjE2sG+780], %rs95;
	ld.global.u8 	%rs96, [%rd8];
	st.shared.u8 	[_ZZ5sobelPhS_jjjE2sB+780], %rs96;
$L__BB0_18:
	ld.global.u8 	%rs97, [%rd9+2];
	st.shared.u8 	[_ZZ5sobelPhS_jjjE2sR+781], %rs97;
	ld.global.u8 	%rs98, [%rd9+1];
	st.shared.u8 	[_ZZ5sobelPhS_jjjE2sG+781], %rs98;
	ld.global.u8 	%rs99, [%rd9];
	st.shared.u8 	[_ZZ5sobelPhS_jjjE2sB+781], %rs99;
$L__BB0_19:
	@%p44 bra 	$L__BB0_24;
	ld.param.u32 	%r622, [_Z5sobelPhS_jjj_param_3];
	setp.ge.u32 	%p52, %r7, %r622;
	@%p52 bra 	$L__BB0_22;
	ld.global.u8 	%rs100, [%rd10+2];
	st.shared.u8 	[%r3+-257], %rs100;
	ld.global.u8 	%rs101, [%rd10+1];
	st.shared.u8 	[%r4+-257], %rs101;
	ld.global.u8 	%rs102, [%rd10];
	st.shared.u8 	[%r5+-257], %rs102;
$L__BB0_22:
	ld.param.u32 	%r623, [_Z5sobelPhS_jjj_param_3];
	setp.ge.u32 	%p53, %r8, %r623;
	@%p53 bra 	$L__BB0_24;
	ld.global.u8 	%rs103, [%rd11+2];
	st.shared.u8 	[%r3+-256], %rs103;
	ld.global.u8 	%rs104, [%rd11+1];
	st.shared.u8 	[%r4+-256], %rs104;
	ld.global.u8 	%rs105, [%rd11];
	st.shared.u8 	[%r5+-256], %rs105;
$L__BB0_24:
	ld.param.u32 	%r589, [_Z5sobelPhS_jjj_param_2];
	setp.lt.u32 	%p54, %r589, 3;
	@%p54 bra 	$L__BB0_62;
	ld.global.u8 	%rs106, [%rd12+2];
	st.shared.u8 	[%r3+2], %rs106;
	ld.global.u8 	%rs107, [%rd12+1];
	st.shared.u8 	[%r4+2], %rs107;
	ld.global.u8 	%rs108, [%rd12];
	st.shared.u8 	[%r5+2], %rs108;
	@%p41 bra 	$L__BB0_30;
	setp.gt.s32 	%p56, %r347, 1;
	@%p56 bra 	$L__BB0_28;
	setp.eq.s32 	%p57, %r347, 1;
	@%p57 bra 	$L__BB0_29;
	bra.uni 	$L__BB0_30;
$L__BB0_28:
	ld.global.u8 	%rs109, [%rd13+2];
	st.shared.u8 	[_ZZ5sobelPhS_jjjE2sR+1040], %rs109;
	ld.global.u8 	%rs110, [%rd13+1];
	st.shared.u8 	[_ZZ5sobelPhS_jjjE2sG+1040], %rs110;
	ld.global.u8 	%rs111, [%rd13];
	st.shared.u8 	[_ZZ5sobelPhS_jjjE2sB+1040], %rs111;
$L__BB0_29:
	ld.global.u8 	%rs112, [%rd14+2];
	st.shared.u8 	[_ZZ5sobelPhS_jjjE2sR+1041], %rs112;
	ld.global.u8 	%rs113, [%rd14+1];
	st.shared.u8 	[_ZZ5sobelPhS_jjjE2sG+1041], %rs113;
	ld.global.u8 	%rs114, [%rd14];
	st.shared.u8 	[_ZZ5sobelPhS_jjjE2sB+1041], %rs114;
$L__BB0_30:
	@%p44 bra 	$L__BB0_62;
	ld.param.u32 	%r624, [_Z5sobelPhS_jjj_param_3];
	setp.ge.u32 	%p59, %r7, %r624;
	@%p59 bra 	$L__BB0_33;
	ld.global.u8 	%rs115, [%rd15+2];
	st.shared.u8 	[%r3+3], %rs115;
	ld.global.u8 	%rs116, [%rd15+1];
	st.shared.u8 	[%r4+3], %rs116;
	ld.global.u8 	%rs117, [%rd15];
	st.shared.u8 	[%r5+3], %rs117;
$L__BB0_33:
	ld.param.u32 	%r625, [_Z5sobelPhS_jjj_param_3];
	setp.ge.u32 	%p60, %r8, %r625;
	@%p60 bra 	$L__BB0_62;
	ld.global.u8 	%rs118, [%rd16+2];
	st.shared.u8 	[%r3+4], %rs118;
	ld.global.u8 	%rs119, [%rd16+1];
	st.shared.u8 	[%r4+4], %rs119;
	ld.global.u8 	%rs120, [%rd16];
	st.shared.u8 	[%r5+4], %rs120;
	bra.uni 	$L__BB0_62;
$L__BB0_35:
	setp.ne.s32 	%p26, %r344, 0;
	ld.shared.u8 	%rs1, [%r3+-778];
	st.shared.u8 	[%r3+-1038], %rs1;
	ld.shared.u8 	%rs2, [%r4+-778];
	st.shared.u8 	[%r4+-1038], %rs2;
	ld.shared.u8 	%rs3, [%r5+-778];
	st.shared.u8 	[%r5+-1038], %rs3;
	@%p26 bra 	$L__BB0_37;
	ld.shared.u8 	%rs4, [_ZZ5sobelPhS_jjjE2sR+260];
	st.shared.u8 	[_ZZ5sobelPhS_jjjE2sR], %rs4;
	ld.shared.u8 	%rs5, [_ZZ5sobelPhS_jjjE2sG+260];
	st.shared.u8 	[_ZZ5sobelPhS_jjjE2sG], %rs5;
	ld.shared.u8 	%rs6, [_ZZ5sobelPhS_jjjE2sB+260];
	st.shared.u8 	[_ZZ5sobelPhS_jjjE2sB], %rs6;
	ld.shared.u8 	%rs7, [_ZZ5sobelPhS_jjjE2sR+261];
	st.shared.u8 	[_ZZ5sobelPhS_jjjE2sR+1], %rs7;
	ld.shared.u8 	%rs8, [_ZZ5sobelPhS_jjjE2sG+261];
	st.shared.u8 	[_ZZ5sobelPhS_jjjE2sG+1], %rs8;
	ld.shared.u8 	%rs9, [_ZZ5sobelPhS_jjjE2sB+261];
	st.shared.u8 	[_ZZ5sobelPhS_jjjE2sB+1], %rs9;
$L__BB0_37:
	setp.ne.s32 	%p27, %r344, %r1;
	@%p27 bra 	$L__BB0_39;
	ld.shared.u8 	%rs10, [%r3+-777];
	st.shared.u8 	[%r3+-1037], %rs10;
	ld.shared.u8 	%rs11, [%r4+-777];
	st.shared.u8 	[%r4+-1037], %rs11;
	ld.shared.u8 	%rs12, [%r5+-777];
	st.shared.u8 	[%r5+-1037], %rs12;
	ld.shared.u8 	%rs13, [%r3+-776];
	st.shared.u8 	[%r3+-1036], %rs13;
	ld.shared.u8 	%rs14, [%r4+-776];
	st.shared.u8 	[%r4+-1036], %rs14;
	ld.shared.u8 	%rs15, [%r5+-776];
	st.shared.u8 	[%r5+-1036], %rs15;
$L__BB0_39:
	ld.shared.u8 	%rs16, [%r3+-518];
	st.shared.u8 	[%r3+-778], %rs16;
	ld.shared.u8 	%rs17, [%r4+-518];
	st.shared.u8 	[%r4+-778], %rs17;
	ld.shared.u8 	%rs18, [%r5+-518];
	st.shared.u8 	[%r5+-778], %rs18;
	@%p26 bra 	$L__BB0_41;
	ld.shared.u8 	%rs19, [_ZZ5sobelPhS_jjjE2sR+520];
	st.shared.u8 	[_ZZ5sobelPhS_jjjE2sR+260], %rs19;
	ld.shared.u8 	%rs20, [_ZZ5sobelPhS_jjjE2sG+520];
	st.shared.u8 	[_ZZ5sobelPhS_jjjE2sG+260], %rs20;
	ld.shared.u8 	%rs21, [_ZZ5sobelPhS_jjjE2sB+520];
	st.shared.u8 	[_ZZ5sobelPhS_jjjE2sB+260], %rs21;
	ld.shared.u8 	%rs22, [_ZZ5sobelPhS_jjjE2sR+521];
	st.shared.u8 	[_ZZ5sobelPhS_jjjE2sR+261], %rs22;
	ld.shared.u8 	%rs23, [_ZZ5sobelPhS_jjjE2sG+521];
	st.shared.u8 	[_ZZ5sobelPhS_jjjE2sG+261], %rs23;
	ld.shared.u8 	%rs24, [_ZZ5sobelPhS_jjjE2sB+521];
	st.shared.u8 	[_ZZ5sobelPhS_jjjE2sB+261], %rs24;
$L__BB0_41:
	@%p27 bra 	$L__BB0_43;
	ld.shared.u8 	%rs25, [%r3+-517];
	st.shared.u8 	[%r3+-777], %rs25;
	ld.shared.u8 	%rs26, [%r4+-517];
	st.shared.u8 	[%r4+-777], %rs26;
	ld.shared.u8 	%rs27, [%r5+-517];
	st.shared.u8 	[%r5+-777], %rs27;
	ld.shared.u8 	%rs28, [%r3+-516];
	st.shared.u8 	[%r3+-776], %rs28;
	ld.shared.u8 	%rs29, [%r4+-516];
	st.shared.u8 	[%r4+-776], %rs29;
	ld.shared.u8 	%rs30, [%r5+-516];
	st.shared.u8 	[%r5+-776], %rs30;
$L__BB0_43:
	ld.shared.u8 	%rs31, [%r3+-258];
	st.shared.u8 	[%r3+-518], %rs31;
	ld.shared.u8 	%rs32, [%r4+-258];
	st.shared.u8 	[%r4+-518], %rs32;
	ld.shared.u8 	%rs33, [%r5+-258];
	st.shared.u8 	[%r5+-518], %rs33;
	@%p26 bra 	$L__BB0_45;
	ld.shared.u8 	%rs34, [_ZZ5sobelPhS_jjjE2sR+780];
	st.shared.u8 	[_ZZ5sobelPhS_jjjE2sR+520], %rs34;
	ld.shared.u8 	%rs35, [_ZZ5sobelPhS_jjjE2sG+780];
	st.shared.u8 	[_ZZ5sobelPhS_jjjE2sG+520], %rs35;
	ld.shared.u8 	%rs36, [_ZZ5sobelPhS_jjjE2sB+780];
	st.shared.u8 	[_ZZ5sobelPhS_jjjE2sB+520], %rs36;
	ld.shared.u8 	%rs37, [_ZZ5sobelPhS_jjjE2sR+781];
	st.shared.u8 	[_ZZ5sobelPhS_jjjE2sR+521], %rs37;
	ld.shared.u8 	%rs38, [_ZZ5sobelPhS_jjjE2sG+781];
	st.shared.u8 	[_ZZ5sobelPhS_jjjE2sG+521], %rs38;
	ld.shared.u8 	%rs39, [_ZZ5sobelPhS_jjjE2sB+781];
	st.shared.u8 	[_ZZ5sobelPhS_jjjE2sB+521], %rs39;
$L__BB0_45:
	@%p27 bra 	$L__BB0_47;
	ld.shared.u8 	%rs40, [%r3+-257];
	st.shared.u8 	[%r3+-517], %rs40;
	ld.shared.u8 	%rs41, [%r4+-257];
	st.shared.u8 	[%r4+-517], %rs41;
	ld.shared.u8 	%rs42, [%r5+-257];
	st.shared.u8 	[%r5+-517], %rs42;
	ld.shared.u8 	%rs43, [%r3+-256];
	st.shared.u8 	[%r3+-516], %rs43;
	ld.shared.u8 	%rs44, [%r4+-256];
	st.shared.u8 	[%r4+-516], %rs44;
	ld.shared.u8 	%rs45, [%r5+-256];
	st.shared.u8 	[%r5+-516], %rs45;
$L__BB0_47:
	ld.shared.u8 	%rs46, [%r3+2];
	st.shared.u8 	[%r3+-258], %rs46;
	ld.shared.u8 	%rs47, [%r4+2];
	st.shared.u8 	[%r4+-258], %rs47;
	ld.shared.u8 	%rs48, [%r5+2];
	st.shared.u8 	[%r5+-258], %rs48;
	@%p26 bra 	$L__BB0_49;
	ld.shared.u8 	%rs49, [_ZZ5sobelPhS_jjjE2sR+1040];
	st.shared.u8 	[_ZZ5sobelPhS_jjjE2sR+780], %rs49;
	ld.shared.u8 	%rs50, [_ZZ5sobelPhS_jjjE2sG+1040];
	st.shared.u8 	[_ZZ5sobelPhS_jjjE2sG+780], %rs50;
	ld.shared.u8 	%rs51, [_ZZ5sobelPhS_jjjE2sB+1040];
	st.shared.u8 	[_ZZ5sobelPhS_jjjE2sB+780], %rs51;
	ld.shared.u8 	%rs52, [_ZZ5sobelPhS_jjjE2sR+1041];
	st.shared.u8 	[_ZZ5sobelPhS_jjjE2sR+781], %rs52;
	ld.shared.u8 	%rs53, [_ZZ5sobelPhS_jjjE2sG+1041];
	st.shared.u8 	[_ZZ5sobelPhS_jjjE2sG+781], %rs53;
	ld.shared.u8 	%rs54, [_ZZ5sobelPhS_jjjE2sB+1041];
	st.shared.u8 	[_ZZ5sobelPhS_jjjE2sB+781], %rs54;
$L__BB0_49:
	@%p27 bra 	$L__BB0_51;
	ld.shared.u8 	%rs55, [%r3+3];
	st.shared.u8 	[%r3+-257], %rs55;
	ld.shared.u8 	%rs56, [%r4+3];
	st.shared.u8 	[%r4+-257], %rs56;
	ld.shared.u8 	%rs57, [%r5+3];
	st.shared.u8 	[%r5+-257], %rs57;
	ld.shared.u8 	%rs58, [%r3+4];
	st.shared.u8 	[%r3+-256], %rs58;
	ld.shared.u8 	%rs59, [%r4+4];
	st.shared.u8 	[%r4+-256], %rs59;
	ld.shared.u8 	%rs60, [%r5+4];
	st.shared.u8 	[%r5+-256], %rs60;
$L__BB0_51:
	ld.param.u32 	%r587, [_Z5sobelPhS_jjj_param_2];
	setp.ge.u32 	%p34, %r33, %r587;
	@%p34 bra 	$L__BB0_62;
	cvt.s64.s32 	%rd27, %r653;
	add.s64 	%rd17, %rd1, %rd27;
	ld.global.u8 	%rs61, [%rd17+2];
	st.shared.u8 	[%r3+2], %rs61;
	ld.global.u8 	%rs62, [%rd17+1];
	st.shared.u8 	[%r4+2], %rs62;
	ld.global.u8 	%rs63, [%rd17];
	st.shared.u8 	[%r5+2], %rs63;
	@%p26 bra 	$L__BB0_57;
	setp.lt.s32 	%p36, %r347, 2;
	@%p36 bra 	$L__BB0_55;
	cvt.s64.s32 	%rd28, %r656;
	add.s64 	%rd29, %rd1, %rd28;
	ld.global.u8 	%rs64, [%rd29+2];
	st.shared.u8 	[_ZZ5sobelPhS_jjjE2sR+1040], %rs64;
	ld.global.u8 	%rs65, [%rd29+1];
	st.shared.u8 	[_ZZ5sobelPhS_jjjE2sG+1040], %rs65;
	ld.global.u8 	%rs66, [%rd29];
	st.shared.u8 	[_ZZ5sobelPhS_jjjE2sB+1040], %rs66;
	bra.uni 	$L__BB0_56;
$L__BB0_55:
	setp.ne.s32 	%p37, %r347, 1;
	@%p37 bra 	$L__BB0_57;
$L__BB0_56:
	cvt.s64.s32 	%rd30, %r655;
	add.s64 	%rd31, %rd1, %rd30;
	ld.global.u8 	%rs67, [%rd31+2];
	st.shared.u8 	[_ZZ5sobelPhS_jjjE2sR+1041], %rs67;
	ld.global.u8 	%rs68, [%rd31+1];
	st.shared.u8 	[_ZZ5sobelPhS_jjjE2sG+1041], %rs68;
	ld.global.u8 	%rs69, [%rd31];
	st.shared.u8 	[_ZZ5sobelPhS_jjjE2sB+1041], %rs69;
$L__BB0_57:
	@%p27 bra 	$L__BB0_62;
	ld.param.u32 	%r618, [_Z5sobelPhS_jjj_param_3];
	setp.ge.u32 	%p39, %r7, %r618;
	@%p39 bra 	$L__BB0_60;
	ld.param.u32 	%r651, [_Z5sobelPhS_jjj_param_4];
	cvt.s64.s32 	%rd32, %r651;
	add.s64 	%rd33, %rd17, %rd32;
	ld.global.u8 	%rs70, [%rd33+2];
	st.shared.u8 	[%r3+3], %rs70;
	ld.global.u8 	%rs71, [%rd33+1];
	st.shared.u8 	[%r4+3], %rs71;
	ld.global.u8 	%rs72, [%rd33];
	st.shared.u8 	[%r5+3], %rs72;
$L__BB0_60:
	ld.param.u32 	%r619, [_Z5sobelPhS_jjj_param_3];
	setp.ge.u32 	%p40, %r8, %r619;
	@%p40 bra 	$L__BB0_62;
	cvt.s64.s32 	%rd34, %r654;
	add.s64 	%rd35, %rd1, %rd34;
	ld.global.u8 	%rs73, [%rd35+2];
	st.shared.u8 	[%r3+4], %rs73;
	ld.global.u8 	%rs74, [%rd35+1];
	st.shared.u8 	[%r4+4], %rs74;
	ld.global.u8 	%rs75, [%rd35];
	st.shared.u8 	[%r5+4], %rs75;
$L__BB0_62:
	ld.param.u32 	%r626, [_Z5sobelPhS_jjj_param_3];
	ld.param.u32 	%r590, [_Z5sobelPhS_jjj_param_2];
	bar.sync 	0;
	add.s32 	%r374, %r657, -2;
	setp.gt.u32 	%p61, %r657, 1;
	setp.lt.u32 	%p62, %r374, %r590;
	and.pred  	%p1, %p61, %p62;
	setp.gt.s32 	%p64, %r347, 1;
	add.s32 	%r375, %r347, -2;
	setp.lt.u32 	%p65, %r375, %r626;
	and.pred  	%p66, %p64, %p65;
	and.pred  	%p2, %p66, %p1;
	mov.b32 	%r661, 0;
	not.pred 	%p67, %p2;
	mov.u32 	%r662, %r661;
	mov.u32 	%r663, %r661;
	@%p67 bra 	$L__BB0_64;
	ld.shared.u8 	%r376, [%r3+-1040];
	ld.shared.u8 	%r377, [%r4+-1040];
	ld.shared.u8 	%r378, [%r5+-1040];
	ld.const.s8 	%r379, [mask];
	mul.lo.s32 	%r661, %r379, %r376;
	mul.lo.s32 	%r662, %r379, %r377;
	mul.lo.s32 	%r663, %r379, %r378;
$L__BB0_64:
	ld.param.u32 	%r627, [_Z5sobelPhS_jjj_param_3];
	setp.gt.s32 	%p68, %r347, 0;
	add.s32 	%r380, %r347, -1;
	setp.lt.u32 	%p69, %r380, %r627;
	and.pred  	%p70, %p68, %p69;
	and.pred  	%p3, %p70, %p1;
	not.pred 	%p71, %p3;
	@%p71 bra 	$L__BB0_66;
	ld.shared.u8 	%r381, [%r3+-1039];
	ld.shared.u8 	%r382, [%r4+-1039];
	ld.shared.u8 	%r383, [%r5+-1039];
	ld.const.s8 	%r384, [mask+5];
	mad.lo.s32 	%r661, %r384, %r381, %r661;
	mad.lo.s32 	%r662, %r384, %r382, %r662;
	mad.lo.s32 	%r663, %r384, %r383, %r663;
$L__BB0_66:
	setp.gt.s32 	%p72, %r347, -1;
	and.pred  	%p4, %p72, %p1;
	not.pred 	%p73, %p4;
	@%p73 bra 	$L__BB0_68;
	ld.shared.u8 	%r385, [%r3+-1038];
	ld.shared.u8 	%r386, [%r4+-1038];
	ld.shared.u8 	%r387, [%r5+-1038];
	ld.const.s8 	%r388, [mask+10];
	mad.lo.s32 	%r661, %r388, %r385, %r661;
	mad.lo.s32 	%r662, %r388, %r386, %r662;
	mad.lo.s32 	%r663, %r388, %r387, %r663;
$L__BB0_68:
	ld.param.u32 	%r628, [_Z5sobelPhS_jjj_param_3];
	setp.gt.s32 	%p74, %r347, -2;
	setp.lt.u32 	%p75, %r7, %r628;
	and.pred  	%p76, %p74, %p75;
	and.pred  	%p5, %p76, %p1;
	not.pred 	%p77, %p5;
	@%p77 bra 	$L__BB0_70;
	ld.shared.u8 	%r389, [%r3+-1037];
	ld.shared.u8 	%r390, [%r4+-1037];
	ld.shared.u8 	%r391, [%r5+-1037];
	ld.const.s8 	%r392, [mask+15];
	mad.lo.s32 	%r661, %r392, %r389, %r661;
	mad.lo.s32 	%r662, %r392, %r390, %r662;
	mad.lo.s32 	%r663, %r392, %r391, %r663;
$L__BB0_70:
	ld.param.u32 	%r629, [_Z5sobelPhS_jjj_param_3];
	setp.gt.s32 	%p78, %r347, -3;
	setp.lt.u32 	%p79, %r8, %r629;
	and.pred  	%p80, %p78, %p79;
	and.pred  	%p6, %p80, %p1;
	not.pred 	%p81, %p6;
	@%p81 bra 	$L__BB0_72;
	ld.shared.u8 	%r393, [%r3+-1036];
	ld.shared.u8 	%r394, [%r4+-1036];
	ld.shared.u8 	%r395, [%r5+-1036];
	mad.lo.s32 	%r661, %r9, %r393, %r661;
	mad.lo.s32 	%r662, %r9, %r394, %r662;
	mad.lo.s32 	%r663, %r9, %r395, %r663;
$L__BB0_72:
	ld.param.u32 	%r630, [_Z5sobelPhS_jjj_param_3];
	ld.param.u32 	%r591, [_Z5sobelPhS_jjj_param_2];
	add.s32 	%r64, %r657, -1;
	setp.lt.u32 	%p82, %r64, %r591;
	setp.gt.s32 	%p83, %r347, 1;
	add.s32 	%r396, %r347, -2;
	setp.lt.u32 	%p84, %r396, %r630;
	and.pred  	%p85, %p84, %p82;
	and.pred  	%p7, %p85, %p83;
	not.pred 	%p86, %p7;
	@%p86 bra 	$L__BB0_74;
	ld.shared.u8 	%r397, [%r3+-780];
	ld.shared.u8 	%r398, [%r4+-780];
	ld.shared.u8 	%r399, [%r5+-780];
	mad.lo.s32 	%r661, %r10, %r397, %r661;
	mad.lo.s32 	%r662, %r10, %r398, %r662;
	mad.lo.s32 	%r663, %r10, %r399, %r663;
$L__BB0_74:
	ld.param.u32 	%r631, [_Z5sobelPhS_jjj_param_3];
	ld.param.u32 	%r592, [_Z5sobelPhS_jjj_param_2];
	setp.lt.u32 	%p87, %r64, %r592;
	setp.gt.s32 	%p88, %r347, 0;
	add.s32 	%r400, %r347, -1;
	setp.lt.u32 	%p89, %r400, %r631;
	and.pred  	%p90, %p89, %p87;
	and.pred  	%p8, %p90, %p88;
	not.pred 	%p91, %p8;
	@%p91 bra 	$L__BB0_76;
	ld.shared.u8 	%r401, [%r3+-779];
	ld.shared.u8 	%r402, [%r4+-779];
	ld.shared.u8 	%r403, [%r5+-779];
	ld.const.s8 	%r404, [mask+6];
	mad.lo.s32 	%r661, %r404, %r401, %r661;
	mad.lo.s32 	%r662, %r404, %r402, %r662;
	mad.lo.s32 	%r663, %r404, %r403, %r663;
$L__BB0_76:
	ld.param.u32 	%r593, [_Z5sobelPhS_jjj_param_2];
	setp.lt.u32 	%p92, %r64, %r593;
	setp.gt.s32 	%p93, %r347, -1;
	and.pred  	%p9, %p93, %p92;
	not.pred 	%p94, %p9;
	@%p94 bra 	$L__BB0_78;
	ld.shared.u8 	%r405, [%r3+-778];
	ld.shared.u8 	%r406, [%r4+-778];
	ld.shared.u8 	%r407, [%r5+-778];
	ld.const.s8 	%r408, [mask+11];
	mad.lo.s32 	%r661, %r408, %r405, %r661;
	mad.lo.s32 	%r662, %r408, %r406, %r662;
	mad.lo.s32 	%r663, %r408, %r407, %r663;
$L__BB0_78:
	ld.param.u32 	%r632, [_Z5sobelPhS_jjj_param_3];
	ld.param.u32 	%r594, [_Z5sobelPhS_jjj_param_2];
	setp.lt.u32 	%p95, %r64, %r594;
	setp.gt.s32 	%p96, %r347, -2;
	setp.lt.u32 	%p97, %r7, %r632;
	and.pred  	%p98, %p97, %p95;
	and.pred  	%p10, %p98, %p96;
	not.pred 	%p99, %p10;
	@%p99 bra 	$L__BB0_80;
	ld.shared.u8 	%r409, [%r3+-777];
	ld.shared.u8 	%r410, [%r4+-777];
	ld.shared.u8 	%r411, [%r5+-777];
	ld.const.s8 	%r412, [mask+16];
	mad.lo.s32 	%r661, %r412, %r409, %r661;
	mad.lo.s32 	%r662, %r412, %r410, %r662;
	mad.lo.s32 	%r663, %r412, %r411, %r663;
$L__BB0_80:
	ld.param.u32 	%r633, [_Z5sobelPhS_jjj_param_3];
	ld.param.u32 	%r595, [_Z5sobelPhS_jjj_param_2];
	setp.lt.u32 	%p100, %r64, %r595;
	setp.gt.s32 	%p101, %r347, -3;
	setp.lt.u32 	%p102, %r8, %r633;
	and.pred  	%p103, %p102, %p100;
	and.pred  	%p11, %p103, %p101;
	not.pred 	%p104, %p11;
	@%p104 bra 	$L__BB0_82;
	ld.shared.u8 	%r413, [%r3+-776];
	ld.shared.u8 	%r414, [%r4+-776];
	ld.shared.u8 	%r415, [%r5+-776];
	ld.const.s8 	%r416, [mask+21];
	mad.lo.s32 	%r661, %r416, %r413, %r661;
	mad.lo.s32 	%r662, %r416, %r414, %r662;
	mad.lo.s32 	%r663, %r416, %r415, %r663;
$L__BB0_82:
	ld.param.u32 	%r634, [_Z5sobelPhS_jjj_param_3];
	ld.param.u32 	%r596, [_Z5sobelPhS_jjj_param_2];
	setp.lt.u32 	%p105, %r657, %r596;
	setp.gt.s32 	%p106, %r347, 1;
	add.s32 	%r417, %r347, -2;
	setp.lt.u32 	%p107, %r417, %r634;
	and.pred  	%p108, %p107, %p105;
	and.pred  	%p12, %p108, %p106;
	not.pred 	%p109, %p12;
	@%p109 bra 	$L__BB0_84;
	ld.shared.u8 	%r418, [%r3+-520];
	ld.shared.u8 	%r419, [%r4+-520];
	ld.shared.u8 	%r420, [%r5+-520];
	ld.const.s8 	%r421, [mask+2];
	mad.lo.s32 	%r661, %r421, %r418, %r661;
	mad.lo.s32 	%r662, %r421, %r419, %r662;
	mad.lo.s32 	%r663, %r421, %r420, %r663;
$L__BB0_84:
	ld.param.u32 	%r635, [_Z5sobelPhS_jjj_param_3];
	ld.param.u32 	%r597, [_Z5sobelPhS_jjj_param_2];
	setp.lt.u32 	%p110, %r657, %r597;
	setp.gt.s32 	%p111, %r347, 0;
	add.s32 	%r422, %r347, -1;
	setp.lt.u32 	%p112, %r422, %r635;
	and.pred  	%p113, %p112, %p110;
	and.pred  	%p13, %p113, %p111;
	not.pred 	%p114, %p13;
	@%p114 bra 	$L__BB0_86;
	ld.shared.u8 	%r423, [%r3+-519];
	ld.shared.u8 	%r424, [%r4+-519];
	ld.shared.u8 	%r425, [%r5+-519];
	ld.const.s8 	%r426, [mask+7];
	mad.lo.s32 	%r661, %r426, %r423, %r661;
	mad.lo.s32 	%r662, %r426, %r424, %r662;
	mad.lo.s32 	%r663, %r426, %r425, %r663;
$L__BB0_86:
	ld.param.u32 	%r598, [_Z5sobelPhS_jjj_param_2];
	setp.lt.u32 	%p115, %r657, %r598;
	setp.gt.s32 	%p116, %r347, -1;
	and.pred  	%p14, %p116, %p115;
	not.pred 	%p117, %p14;
	@%p117 bra 	$L__BB0_88;
	ld.shared.u8 	%r427, [%r3+-518];
	ld.shared.u8 	%r428, [%r4+-518];
	ld.shared.u8 	%r429, [%r5+-518];
	ld.const.s8 	%r430, [mask+12];
	mad.lo.s32 	%r661, %r430, %r427, %r661;
	mad.lo.s32 	%r662, %r430, %r428, %r662;
	mad.lo.s32 	%r663, %r430, %r429, %r663;
$L__BB0_88:
	ld.param.u32 	%r636, [_Z5sobelPhS_jjj_param_3];
	ld.param.u32 	%r599, [_Z5sobelPhS_jjj_param_2];
	setp.lt.u32 	%p118, %r657, %r599;
	setp.gt.s32 	%p119, %r347, -2;
	setp.lt.u32 	%p120, %r7, %r636;
	and.pred  	%p121, %p120, %p118;
	and.pred  	%p15, %p121, %p119;
	not.pred 	%p122, %p15;
	@%p122 bra 	$L__BB0_90;
	ld.shared.u8 	%r431, [%r3+-517];
	ld.shared.u8 	%r432, [%r4+-517];
	ld.shared.u8 	%r433, [%r5+-517];
	ld.const.s8 	%r434, [mask+17];
	mad.lo.s32 	%r661, %r434, %r431, %r661;
	mad.lo.s32 	%r662, %r434, %r432, %r662;
	mad.lo.s32 	%r663, %r434, %r433, %r663;
$L__BB0_90:
	ld.param.u32 	%r637, [_Z5sobelPhS_jjj_param_3];
	ld.param.u32 	%r600, [_Z5sobelPhS_jjj_param_2];
	setp.lt.u32 	%p123, %r657, %r600;
	setp.gt.s32 	%p124, %r347, -3;
	setp.lt.u32 	%p125, %r8, %r637;
	and.pred  	%p126, %p125, %p123;
	and.pred  	%p16, %p126, %p124;
	not.pred 	%p127, %p16;
	@%p127 bra 	$L__BB0_92;
	ld.shared.u8 	%r435, [%r3+-516];
	ld.shared.u8 	%r436, [%r4+-516];
	ld.shared.u8 	%r437, [%r5+-516];
	ld.const.s8 	%r438, [mask+22];
	mad.lo.s32 	%r661, %r438, %r435, %r661;
	mad.lo.s32 	%r662, %r438, %r436, %r662;
	mad.lo.s32 	%r663, %r438, %r437, %r663;
$L__BB0_92:
	ld.param.u32 	%r638, [_Z5sobelPhS_jjj_param_3];
	ld.param.u32 	%r601, [_Z5sobelPhS_jjj_param_2];
	add.s32 	%r657, %r657, 1;
	setp.ge.u32 	%p128, %r657, %r601;
	setp.lt.s32 	%p129, %r347, 2;
	add.s32 	%r439, %r347, -2;
	setp.ge.u32 	%p130, %r439, %r638;
	or.pred  	%p131, %p130, %p128;
	or.pred  	%p132, %p131, %p129;
	@%p132 bra 	$L__BB0_94;
	ld.shared.u8 	%r440, [%r3+-260];
	ld.shared.u8 	%r441, [%r4+-260];
	ld.shared.u8 	%r442, [%r5+-260];
	ld.const.s8 	%r443, [mask+3];
	mad.lo.s32 	%r661, %r443, %r440, %r661;
	mad.lo.s32 	%r662, %r443, %r441, %r662;
	mad.lo.s32 	%r663, %r443, %r442, %r663;
$L__BB0_94:
	ld.param.u32 	%r639, [_Z5sobelPhS_jjj_param_3];
	ld.param.u32 	%r602, [_Z5sobelPhS_jjj_param_2];
	setp.ge.u32 	%p133, %r657, %r602;
	setp.lt.s32 	%p134, %r347, 1;
	add.s32 	%r444, %r347, -1;
	setp.ge.u32 	%p135, %r444, %r639;
	or.pred  	%p136, %p135, %p133;
	or.pred  	%p137, %p136, %p134;
	@%p137 bra 	$L__BB0_96;
	ld.shared.u8 	%r445, [%r3+-259];
	ld.shared.u8 	%r446, [%r4+-259];
	ld.shared.u8 	%r447, [%r5+-259];
	ld.const.s8 	%r448, [mask+8];
	mad.lo.s32 	%r661, %r448, %r445, %r661;
	mad.lo.s32 	%r662, %r448, %r446, %r662;
	mad.lo.s32 	%r663, %r448, %r447, %r663;
$L__BB0_96:
	ld.param.u32 	%r603, [_Z5sobelPhS_jjj_param_2];
	setp.ge.u32 	%p138, %r657, %r603;
	setp.lt.s32 	%p139, %r347, 0;
	or.pred  	%p140, %p139, %p138;
	@%p140 bra 	$L__BB0_98;
	ld.shared.u8 	%r449, [%r3+-258];
	ld.shared.u8 	%r450, [%r4+-258];
	ld.shared.u8 	%r451, [%r5+-258];
	ld.const.s8 	%r452, [mask+13];
	mad.lo.s32 	%r661, %r452, %r449, %r661;
	mad.lo.s32 	%r662, %r452, %r450, %r662;
	mad.lo.s32 	%r663, %r452, %r451, %r663;
$L__BB0_98:
	ld.param.u32 	%r640, [_Z5sobelPhS_jjj_param_3];
	ld.param.u32 	%r604, [_Z5sobelPhS_jjj_param_2];
	setp.ge.u32 	%p141, %r657, %r604;
	setp.lt.s32 	%p142, %r347, -1;
	setp.ge.u32 	%p143, %r7, %r640;
	or.pred  	%p144, %p143, %p141;
	or.pred  	%p145, %p144, %p142;
	@%p145 bra 	$L__BB0_100;
	ld.shared.u8 	%r453, [%r3+-257];
	ld.shared.u8 	%r454, [%r4+-257];
	ld.shared.u8 	%r455, [%r5+-257];
	ld.const.s8 	%r456, [mask+18];
	mad.lo.s32 	%r661, %r456, %r453, %r661;
	mad.lo.s32 	%r662, %r456, %r454, %r662;
	mad.lo.s32 	%r663, %r456, %r455, %r663;
$L__BB0_100:
	ld.param.u32 	%r641, [_Z5sobelPhS_jjj_param_3];
	ld.param.u32 	%r605, [_Z5sobelPhS_jjj_param_2];
	setp.ge.u32 	%p146, %r657, %r605;
	setp.lt.s32 	%p147, %r347, -2;
	setp.ge.u32 	%p148, %r8, %r641;
	or.pred  	%p149, %p148, %p146;
	or.pred  	%p150, %p149, %p147;
	@%p150 bra 	$L__BB0_102;
	ld.shared.u8 	%r457, [%r3+-256];
	ld.shared.u8 	%r458, [%r4+-256];
	ld.shared.u8 	%r459, [%r5+-256];
	ld.const.s8 	%r460, [mask+23];
	mad.lo.s32 	%r661, %r460, %r457, %r661;
	mad.lo.s32 	%r662, %r460, %r458, %r662;
	mad.lo.s32 	%r663, %r460, %r459, %r663;
$L__BB0_102:
	ld.param.u32 	%r642, [_Z5sobelPhS_jjj_param_3];
	ld.param.u32 	%r606, [_Z5sobelPhS_jjj_param_2];
	setp.lt.u32 	%p151, %r33, %r606;
	setp.gt.s32 	%p152, %r347, 1;
	add.s32 	%r461, %r347, -2;
	setp.lt.u32 	%p153, %r461, %r642;
	and.pred  	%p154, %p153, %p151;
	and.pred  	%p17, %p154, %p152;
	not.pred 	%p155, %p17;
	@%p155 bra 	$L__BB0_104;
	ld.shared.u8 	%r462, [%r3];
	ld.shared.u8 	%r463, [%r4];
	ld.shared.u8 	%r464, [%r5];
	ld.const.s8 	%r465, [mask+4];
	mad.lo.s32 	%r661, %r465, %r462, %r661;
	mad.lo.s32 	%r662, %r465, %r463, %r662;
	mad.lo.s32 	%r663, %r465, %r464, %r663;
$L__BB0_104:
	ld.param.u32 	%r643, [_Z5sobelPhS_jjj_param_3];
	ld.param.u32 	%r607, [_Z5sobelPhS_jjj_param_2];
	setp.lt.u32 	%p156, %r33, %r607;
	setp.gt.s32 	%p157, %r347, 0;
	add.s32 	%r466, %r347, -1;
	setp.lt.u32 	%p158, %r466, %r643;
	and.pred  	%p159, %p158, %p156;
	and.pred  	%p18, %p159, %p157;
	not.pred 	%p160, %p18;
	@%p160 bra 	$L__BB0_106;
	ld.shared.u8 	%r467, [%r3+1];
	ld.shared.u8 	%r468, [%r4+1];
	ld.shared.u8 	%r469, [%r5+1];
	ld.const.s8 	%r470, [mask+9];
	mad.lo.s32 	%r661, %r470, %r467, %r661;
	mad.lo.s32 	%r662, %r470, %r468, %r662;
	mad.lo.s32 	%r663, %r470, %r469, %r663;
$L__BB0_106:
	ld.param.u32 	%r608, [_Z5sobelPhS_jjj_param_2];
	setp.lt.u32 	%p161, %r33, %r608;
	setp.gt.s32 	%p162, %r347, -1;
	and.pred  	%p19, %p162, %p161;
	not.pred 	%p163, %p19;
	@%p163 bra 	$L__BB0_108;
	ld.shared.u8 	%r471, [%r3+2];
	ld.shared.u8 	%r472, [%r4+2];
	ld.shared.u8 	%r473, [%r5+2];
	ld.const.s8 	%r474, [mask+14];
	mad.lo.s32 	%r661, %r474, %r471, %r661;
	mad.lo.s32 	%r662, %r474, %r472, %r662;
	mad.lo.s32 	%r663, %r474, %r473, %r663;
$L__BB0_108:
	ld.param.u32 	%r644, [_Z5sobelPhS_jjj_param_3];
	ld.param.u32 	%r609, [_Z5sobelPhS_jjj_param_2];
	setp.lt.u32 	%p164, %r33, %r609;
	setp.gt.s32 	%p165, %r347, -2;
	setp.lt.u32 	%p166, %r7, %r644;
	and.pred  	%p167, %p166, %p164;
	and.pred  	%p20, %p167, %p165;
	not.pred 	%p168, %p20;
	@%p168 bra 	$L__BB0_110;
	ld.shared.u8 	%r475, [%r3+3];
	ld.shared.u8 	%r476, [%r4+3];
	ld.shared.u8 	%r477, [%r5+3];
	ld.const.s8 	%r478, [mask+19];
	mad.lo.s32 	%r661, %r478, %r475, %r661;
	mad.lo.s32 	%r662, %r478, %r476, %r662;
	mad.lo.s32 	%r663, %r478, %r477, %r663;
$L__BB0_110:
	ld.param.u32 	%r645, [_Z5sobelPhS_jjj_param_3];
	ld.param.u32 	%r610, [_Z5sobelPhS_jjj_param_2];
	setp.lt.u32 	%p169, %r33, %r610;
	setp.gt.s32 	%p170, %r347, -3;
	setp.lt.u32 	%p171, %r8, %r645;
	and.pred  	%p172, %p171, %p169;
	and.pred  	%p21, %p172, %p170;
	not.pred 	%p173, %p21;
	@%p173 bra 	$L__BB0_112;
	ld.shared.u8 	%r479, [%r3+4];
	ld.shared.u8 	%r480, [%r4+4];
	ld.shared.u8 	%r481, [%r5+4];
	ld.const.s8 	%r482, [mask+24];
	mad.lo.s32 	%r661, %r482, %r479, %r661;
	mad.lo.s32 	%r662, %r482, %r480, %r662;
	mad.lo.s32 	%r663, %r482, %r481, %r663;
$L__BB0_112:
	mov.b32 	%r736, 0;
	mov.u32 	%r737, %r736;
	mov.u32 	%r738, %r736;
	@%p67 bra 	$L__BB0_114;
	ld.shared.u8 	%r484, [%r3+-1040];
	ld.shared.u8 	%r485, [%r4+-1040];
	ld.shared.u8 	%r486, [%r5+-1040];
	ld.const.s8 	%r487, [mask+25];
	mul.lo.s32 	%r736, %r487, %r484;
	mul.lo.s32 	%r737, %r487, %r485;
	mul.lo.s32 	%r738, %r487, %r486;
$L__BB0_114:
	@%p71 bra 	$L__BB0_116;
	ld.shared.u8 	%r488, [%r3+-1039];
	ld.shared.u8 	%r489, [%r4+-1039];
	ld.shared.u8 	%r490, [%r5+-1039];
	ld.const.s8 	%r491, [mask+30];
	mad.lo.s32 	%r736, %r491, %r488, %r736;
	mad.lo.s32 	%r737, %r491, %r489, %r737;
	mad.lo.s32 	%r738, %r491, %r490, %r738;
$L__BB0_116:
	@%p73 bra 	$L__BB0_118;
	ld.shared.u8 	%r492, [%r3+-1038];
	ld.shared.u8 	%r493, [%r4+-1038];
	ld.shared.u8 	%r494, [%r5+-1038];
	ld.const.s8 	%r495, [mask+35];
	mad.lo.s32 	%r736, %r495, %r492, %r736;
	mad.lo.s32 	%r737, %r495, %r493, %r737;
	mad.lo.s32 	%r738, %r495, %r494, %r738;
$L__BB0_118:
	@%p77 bra 	$L__BB0_120;
	ld.shared.u8 	%r496, [%r3+-1037];
	ld.shared.u8 	%r497, [%r4+-1037];
	ld.shared.u8 	%r498, [%r5+-1037];
	ld.const.s8 	%r499, [mask+40];
	mad.lo.s32 	%r736, %r499, %r496, %r736;
	mad.lo.s32 	%r737, %r499, %r497, %r737;
	mad.lo.s32 	%r738, %r499, %r498, %r738;
$L__BB0_120:
	@%p81 bra 	$L__BB0_122;
	ld.shared.u8 	%r500, [%r3+-1036];
	ld.shared.u8 	%r501, [%r4+-1036];
	ld.shared.u8 	%r502, [%r5+-1036];
	ld.const.s8 	%r503, [mask+45];
	mad.lo.s32 	%r736, %r503, %r500, %r736;
	mad.lo.s32 	%r737, %r503, %r501, %r737;
	mad.lo.s32 	%r738, %r503, %r502, %r738;
$L__BB0_122:
	@%p86 bra 	$L__BB0_124;
	ld.shared.u8 	%r504, [%r3+-780];
	ld.shared.u8 	%r505, [%r4+-780];
	ld.shared.u8 	%r506, [%r5+-780];
	ld.const.s8 	%r507, [mask+26];
	mad.lo.s32 	%r736, %r507, %r504, %r736;
	mad.lo.s32 	%r737, %r507, %r505, %r737;
	mad.lo.s32 	%r738, %r507, %r506, %r738;
$L__BB0_124:
	@%p91 bra 	$L__BB0_126;
	ld.shared.u8 	%r508, [%r3+-779];
	ld.shared.u8 	%r509, [%r4+-779];
	ld.shared.u8 	%r510, [%r5+-779];
	ld.const.s8 	%r511, [mask+31];
	mad.lo.s32 	%r736, %r511, %r508, %r736;
	mad.lo.s32 	%r737, %r511, %r509, %r737;
	mad.lo.s32 	%r738, %r511, %r510, %r738;
$L__BB0_126:
	@%p94 bra 	$L__BB0_128;
	ld.shared.u8 	%r512, [%r3+-778];
	ld.shared.u8 	%r513, [%r4+-778];
	ld.shared.u8 	%r514, [%r5+-778];
	ld.const.s8 	%r515, [mask+36];
	mad.lo.s32 	%r736, %r515, %r512, %r736;
	mad.lo.s32 	%r737, %r515, %r513, %r737;
	mad.lo.s32 	%r738, %r515, %r514, %r738;
$L__BB0_128:
	@%p99 bra 	$L__BB0_130;
	ld.shared.u8 	%r516, [%r3+-777];
	ld.shared.u8 	%r517, [%r4+-777];
	ld.shared.u8 	%r518, [%r5+-777];
	ld.const.s8 	%r519, [mask+41];
	mad.lo.s32 	%r736, %r519, %r516, %r736;
	mad.lo.s32 	%r737, %r519, %r517, %r737;
	mad.lo.s32 	%r738, %r519, %r518, %r738;
$L__BB0_130:
	@%p104 bra 	$L__BB0_132;
	ld.shared.u8 	%r520, [%r3+-776];
	ld.shared.u8 	%r521, [%r4+-776];
	ld.shared.u8 	%r522, [%r5+-776];
	mad.lo.s32 	%r736, %r11, %r520, %r736;
	mad.lo.s32 	%r737, %r11, %r521, %r737;
	mad.lo.s32 	%r738, %r11, %r522, %r738;
$L__BB0_132:
	@%p109 bra 	$L__BB0_134;
	ld.shared.u8 	%r523, [%r3+-520];
	ld.shared.u8 	%r524, [%r4+-520];
	ld.shared.u8 	%r525, [%r5+-520];
	mad.lo.s32 	%r736, %r12, %r523, %r736;
	mad.lo.s32 	%r737, %r12, %r524, %r737;
	mad.lo.s32 	%r738, %r12, %r525, %r738;
$L__BB0_134:
	@%p114 bra 	$L__BB0_136;
	ld.shared.u8 	%r526, [%r3+-519];
	ld.shared.u8 	%r527, [%r4+-519];
	ld.shared.u8 	%r528, [%r5+-519];
	mad.lo.s32 	%r736, %r13, %r526, %r736;
	mad.lo.s32 	%r737, %r13, %r527, %r737;
	mad.lo.s32 	%r738, %r13, %r528, %r738;
$L__BB0_136:
	@%p117 bra 	$L__BB0_138;
	ld.shared.u8 	%r529, [%r3+-518];
	ld.shared.u8 	%r530, [%r4+-518];
	ld.shared.u8 	%r531, [%r5+-518];
	mad.lo.s32 	%r736, %r14, %r529, %r736;
	mad.lo.s32 	%r737, %r14, %r530, %r737;
	mad.lo.s32 	%r738, %r14, %r531, %r738;
$L__BB0_138:
	@%p122 bra 	$L__BB0_140;
	ld.shared.u8 	%r532, [%r3+-517];
	ld.shared.u8 	%r533, [%r4+-517];
	ld.shared.u8 	%r534, [%r5+-517];
	mad.lo.s32 	%r736, %r15, %r532, %r736;
	mad.lo.s32 	%r737, %r15, %r533, %r737;
	mad.lo.s32 	%r738, %r15, %r534, %r738;
$L__BB0_140:
	@%p127 bra 	$L__BB0_142;
	ld.shared.u8 	%r535, [%r3+-516];
	ld.shared.u8 	%r536, [%r4+-516];
	ld.shared.u8 	%r537, [%r5+-516];
	mad.lo.s32 	%r736, %r16, %r535, %r736;
	mad.lo.s32 	%r737, %r16, %r536, %r737;
	mad.lo.s32 	%r738, %r16, %r537, %r738;
$L__BB0_142:
	ld.param.u32 	%r646, [_Z5sobelPhS_jjj_param_3];
	ld.param.u32 	%r611, [_Z5sobelPhS_jjj_param_2];
	setp.ge.u32 	%p189, %r657, %r611;
	setp.lt.s32 	%p190, %r347, 2;
	add.s32 	%r538, %r347, -2;
	setp.ge.u32 	%p191, %r538, %r646;
	or.pred  	%p192, %p191, %p189;
	or.pred  	%p193, %p192, %p190;
	@%p193 bra 	$L__BB0_144;
	ld.shared.u8 	%r539, [%r3+-260];
	ld.shared.u8 	%r540, [%r4+-260];
	ld.shared.u8 	%r541, [%r5+-260];
	mad.lo.s32 	%r736, %r17, %r539, %r736;
	mad.lo.s32 	%r737, %r17, %r540, %r737;
	mad.lo.s32 	%r738, %r17, %r541, %r738;
$L__BB0_144:
	ld.param.u32 	%r647, [_Z5sobelPhS_jjj_param_3];
	ld.param.u32 	%r612, [_Z5sobelPhS_jjj_param_2];
	setp.ge.u32 	%p194, %r657, %r612;
	setp.lt.s32 	%p195, %r347, 1;
	add.s32 	%r542, %r347, -1;
	setp.ge.u32 	%p196, %r542, %r647;
	or.pred  	%p197, %p196, %p194;
	or.pred  	%p198, %p197, %p195;
	@%p198 bra 	$L__BB0_146;
	ld.shared.u8 	%r543, [%r3+-259];
	ld.shared.u8 	%r544, [%r4+-259];
	ld.shared.u8 	%r545, [%r5+-259];
	mad.lo.s32 	%r736, %r18, %r543, %r736;
	mad.lo.s32 	%r737, %r18, %r544, %r737;
	mad.lo.s32 	%r738, %r18, %r545, %r738;
$L__BB0_146:
	ld.param.u32 	%r613, [_Z5sobelPhS_jjj_param_2];
	setp.lt.s32 	%p199, %r347, 0;
	setp.ge.u32 	%p200, %r657, %r613;
	or.pred  	%p201, %p199, %p200;
	@%p201 bra 	$L__BB0_148;
	ld.shared.u8 	%r546, [%r3+-258];
	ld.shared.u8 	%r547, [%r4+-258];
	ld.shared.u8 	%r548, [%r5+-258];
	mad.lo.s32 	%r736, %r19, %r546, %r736;
	mad.lo.s32 	%r737, %r19, %r547, %r737;
	mad.lo.s32 	%r738, %r19, %r548, %r738;
$L__BB0_148:
	ld.param.u32 	%r648, [_Z5sobelPhS_jjj_param_3];
	ld.param.u32 	%r614, [_Z5sobelPhS_jjj_param_2];
	setp.ge.u32 	%p202, %r657, %r614;
	setp.lt.s32 	%p203, %r347, -1;
	setp.ge.u32 	%p204, %r7, %r648;
	or.pred  	%p205, %p204, %p202;
	or.pred  	%p206, %p205, %p203;
	@%p206 bra 	$L__BB0_150;
	ld.shared.u8 	%r549, [%r3+-257];
	ld.shared.u8 	%r550, [%r4+-257];
	ld.shared.u8 	%r551, [%r5+-257];
	mad.lo.s32 	%r736, %r20, %r549, %r736;
	mad.lo.s32 	%r737, %r20, %r550, %r737;
	mad.lo.s32 	%r738, %r20, %r551, %r738;
$L__BB0_150:
	ld.param.u32 	%r649, [_Z5sobelPhS_jjj_param_3];
	ld.param.u32 	%r615, [_Z5sobelPhS_jjj_param_2];
	setp.ge.u32 	%p207, %r657, %r615;
	setp.lt.s32 	%p208, %r347, -2;
	setp.ge.u32 	%p209, %r8, %r649;
	or.pred  	%p210, %p209, %p207;
	or.pred  	%p211, %p210, %p208;
	@%p211 bra 	$L__BB0_152;
	ld.shared.u8 	%r552, [%r3+-256];
	ld.shared.u8 	%r553, [%r4+-256];
	ld.shared.u8 	%r554, [%r5+-256];
	ld.const.s8 	%r555, [mask+48];
	mad.lo.s32 	%r736, %r555, %r552, %r736;
	mad.lo.s32 	%r737, %r555, %r553, %r737;
	mad.lo.s32 	%r738, %r555, %r554, %r738;
$L__BB0_152:
	@%p155 bra 	$L__BB0_154;
	ld.shared.u8 	%r556, [%r3];
	ld.shared.u8 	%r557, [%r4];
	ld.shared.u8 	%r558, [%r5];
	ld.const.s8 	%r559, [mask+29];
	mad.lo.s32 	%r736, %r559, %r556, %r736;
	mad.lo.s32 	%r737, %r559, %r557, %r737;
	mad.lo.s32 	%r738, %r559, %r558, %r738;
$L__BB0_154:
	@%p160 bra 	$L__BB0_156;
	ld.shared.u8 	%r560, [%r3+1];
	ld.shared.u8 	%r561, [%r4+1];
	ld.shared.u8 	%r562, [%r5+1];
	ld.const.s8 	%r563, [mask+34];
	mad.lo.s32 	%r736, %r563, %r560, %r736;
	mad.lo.s32 	%r737, %r563, %r561, %r737;
	mad.lo.s32 	%r738, %r563, %r562, %r738;
$L__BB0_156:
	@%p163 bra 	$L__BB0_158;
	ld.shared.u8 	%r564, [%r3+2];
	ld.shared.u8 	%r565, [%r4+2];
	ld.shared.u8 	%r566, [%r5+2];
	ld.const.s8 	%r567, [mask+39];
	mad.lo.s32 	%r736, %r567, %r564, %r736;
	mad.lo.s32 	%r737, %r567, %r565, %r737;
	mad.lo.s32 	%r738, %r567, %r566, %r738;
$L__BB0_158:
	@%p168 bra 	$L__BB0_160;
	ld.shared.u8 	%r568, [%r3+3];
	ld.shared.u8 	%r569, [%r4+3];
	ld.shared.u8 	%r570, [%r5+3];
	ld.const.s8 	%r571, [mask+44];
	mad.lo.s32 	%r736, %r571, %r568, %r736;
	mad.lo.s32 	%r737, %r571, %r569, %r737;
	mad.lo.s32 	%r738, %r571, %r570, %r738;
$L__BB0_160:
	@%p173 bra 	$L__BB0_162;
	ld.shared.u8 	%r572, [%r3+4];
	ld.shared.u8 	%r573, [%r4+4];
	ld.shared.u8 	%r574, [%r5+4];
	ld.const.s8 	%r575, [mask+49];
	mad.lo.s32 	%r736, %r575, %r572, %r736;
	mad.lo.s32 	%r737, %r575, %r573, %r737;
	mad.lo.s32 	%r738, %r575, %r574, %r738;
$L__BB0_162:
	ld.param.u32 	%r616, [_Z5sobelPhS_jjj_param_2];
	ld.param.u64 	%rd44, [_Z5sobelPhS_jjj_param_1];
	mul.lo.s32 	%r576, %r661, %r661;
	cvt.rn.f32.u32 	%f1, %r576;
	mul.lo.s32 	%r577, %r662, %r662;
	cvt.rn.f32.u32 	%f2, %r577;
	mul.lo.s32 	%r578, %r663, %r663;
	cvt.rn.f32.u32 	%f3, %r578;
	mul.lo.s32 	%r579, %r736, %r736;
	cvt.rn.f32.u32 	%f4, %r579;
	add.f32 	%f5, %f1, %f4;
	mul.lo.s32 	%r580, %r737, %r737;
	cvt.rn.f32.u32 	%f6, %r580;
	add.f32 	%f7, %f2, %f6;
	mul.lo.s32 	%r581, %r738, %r738;
	cvt.rn.f32.u32 	%f8, %r581;
	add.f32 	%f9, %f3, %f8;
	sqrt.rn.f32 	%f10, %f5;
	mul.f32 	%f11, %f10, 0f3E000000;
	sqrt.rn.f32 	%f12, %f7;
	mul.f32 	%f13, %f12, 0f3E000000;
	sqrt.rn.f32 	%f14, %f9;
	mul.f32 	%f15, %f14, 0f3E000000;
	setp.gt.f32 	%p217, %f11, 0f437F0000;
	selp.f32 	%f16, 0f437F0000, %f11, %p217;
	cvt.rzi.u32.f32 	%r582, %f16;
	setp.gt.f32 	%p218, %f13, 0f437F0000;
	selp.f32 	%f17, 0f437F0000, %f13, %p218;
	cvt.rzi.u32.f32 	%r583, %f17;
	setp.gt.f32 	%p219, %f15, 0f437F0000;
	selp.f32 	%f18, 0f437F0000, %f15, %p219;
	cvt.rzi.u32.f32 	%r584, %f18;
	add.s32 	%r585, %r652, -1;
	add.s32 	%r586, %r652, -2;
	cvt.u64.u32 	%rd36, %r652;
	cvta.to.global.u64 	%rd37, %rd44;
	add.s64 	%rd38, %rd37, %rd36;
	st.global.u8 	[%rd38], %r582;
	cvt.u64.u32 	%rd39, %r585;
	add.s64 	%rd40, %rd37, %rd39;
	st.global.u8 	[%rd40], %r583;
	cvt.u64.u32 	%rd41, %r586;
	add.s64 	%rd42, %rd37, %rd41;
	st.global.u8 	[%rd42], %r584;
	bar.sync 	0;
	add.s32 	%r656, %r656, %r22;
	add.s32 	%r655, %r655, %r22;
	add.s32 	%r654, %r654, %r22;
	add.s32 	%r653, %r653, %r22;
	add.s32 	%r652, %r652, %r22;
	setp.ne.s32 	%p220, %r657, %r616;
	@%p220 bra 	$L__BB0_2;
$L__BB0_163:
	ret;

}


// ===== COMPILED SASS (sm_100) =====

	.target	sm_100

	.elftype	@"ET_EXEC"


//--------------------- .note.nv.tkinfo           --------------------------
	.section	.note.nv.tkinfo,"",@"SHT_NOTE"
	.sectionflags	@"SHF_NOTE_NV_TKINFO"
	.tkinfo
        /*0018*/ 	.word	0x00000002
        /*0030*/ 	.string	""
        /*0030*/ 	.string	"ptxas"
        /*0030*/ 	.string	"Cuda compilation tools, release 13.0, V13.0.88"
        /*0030*/ 	.string	"Build cuda_13.0.r13.0/compiler.36424714_0"
        /*0030*/ 	.string	"-arch sm_100 -m 64 "



//--------------------- .note.nv.cuinfo           --------------------------
	.section	.note.nv.cuinfo,"",@"SHT_NOTE"
	.sectionflags	@"SHF_NOTE_NV_CUINFO"
        /*0018*/ 	.short	0x0002
        /*001a*/ 	.short	0x0064
        /*001c*/ 	.short	0x0082
	.zero		2


//--------------------- .nv.info                  --------------------------
	.section	.nv.info,"",@"SHT_CUDA_INFO"
	.align	4


	//----- nvinfo : EIATTR_REGCOUNT
	.align		4
        /*0000*/ 	.byte	0x04, 0x2f
        /*0002*/ 	.short	(.L_2 - .L_1)
	.align		4
.L_1:
        /*0004*/ 	.word	index@(_Z5sobelPhS_jjj)
        /*0008*/ 	.word	0x00000037


	//----- nvinfo : EIATTR_FRAME_SIZE
	.align		4
.L_2:
        /*000c*/ 	.byte	0x04, 0x11
        /*000e*/ 	.short	(.L_4 - .L_3)
	.align		4
.L_3:
        /*0010*/ 	.word	index@($__internal_0_$__cuda_sm20_sqrt_rn_f32_slowpath)
        /*0014*/ 	.word	0x00000000


	//----- nvinfo : EIATTR_FRAME_SIZE
	.align		4
.L_4:
        /*0018*/ 	.byte	0x04, 0x11
        /*001a*/ 	.short	(.L_6 - .L_5)
	.align		4
.L_5:
        /*001c*/ 	.word	index@(_Z5sobelPhS_jjj)
        /*0020*/ 	.word	0x00000000


	//----- nvinfo : EIATTR_MIN_STACK_SIZE
	.align		4
.L_6:
        /*0024*/ 	.byte	0x04, 0x12
        /*0026*/ 	.short	(.L_8 - .L_7)
	.align		4
.L_7:
        /*0028*/ 	.word	index@(_Z5sobelPhS_jjj)
        /*002c*/ 	.word	0x00000000
.L_8:


//--------------------- .nv.compat                --------------------------
	.section	.nv.compat,"",@"SHT_CUDA_COMPAT_INFO"
	.align	4
        /*0000*/ 	.byte	0x02, 0x09, 0x00, 0x00, 0x02, 0x02, 0x01, 0x00, 0x02, 0x05, 0x05, 0x00, 0x03, 0x07, 0x01, 0x01
        /*0010*/ 	.byte	0x02, 0x03, 0x00, 0x00, 0x02, 0x06, 0x01, 0x00, 0x04, 0x0b, 0x08, 0x00, 0x01, 0x00, 0x00, 0x00
        /*0020*/ 	.byte	0x00, 0x00, 0x00, 0x00


//--------------------- .nv.info._Z5sobelPhS_jjj  --------------------------
	.section	.nv.info._Z5sobelPhS_jjj,"",@"SHT_CUDA_INFO"
	.sectionflags	@""
	.align	4


	//----- nvinfo : EIATTR_CUDA_API_VERSION
	.align		4
        /*0000*/ 	.byte	0x04, 0x37
        /*0002*/ 	.short	(.L_10 - .L_9)
.L_9:
        /*0004*/ 	.word	0x00000082


	//----- nvinfo : EIATTR_KPARAM_INFO
	.align		4
.L_10:
        /*0008*/ 	.byte	0x04, 0x17
        /*000a*/ 	.short	(.L_12 - .L_11)
.L_11:
        /*000c*/ 	.word	0x00000000
        /*0010*/ 	.short	0x0004
        /*0012*/ 	.short	0x0018
        /*0014*/ 	.byte	0x00, 0xf0, 0x11, 0x00


	//----- nvinfo : EIATTR_KPARAM_INFO
	.align		4
.L_12:
        /*0018*/ 	.byte	0x04, 0x17
        /*001a*/ 	.short	(.L_14 - .L_13)
.L_13:
        /*001c*/ 	.word	0x00000000
        /*0020*/ 	.short	0x0003
        /*0022*/ 	.short	0x0014
        /*0024*/ 	.byte	0x00, 0xf0, 0x11, 0x00


	//----- nvinfo : EIATTR_KPARAM_INFO
	.align		4
.L_14:
        /*0028*/ 	.byte	0x04, 0x17
        /*002a*/ 	.short	(.L_16 - .L_15)
.L_15:
        /*002c*/ 	.word	0x00000000
        /*0030*/ 	.short	0x0002
        /*0032*/ 	.short	0x0010
        /*0034*/ 	.byte	0x00, 0xf0, 0x11, 0x00


	//----- nvinfo : EIATTR_KPARAM_INFO
	.align		4
.L_16:
        /*0038*/ 	.byte	0x04, 0x17
        /*003a*/ 	.short	(.L_18 - .L_17)
.L_17:
        /*003c*/ 	.word	0x00000000
        /*0040*/ 	.short	0x0001
        /*0042*/ 	.short	0x0008
        /*0044*/ 	.byte	0x00, 0xf5, 0x21, 0x00


	//----- nvinfo : EIATTR_KPARAM_INFO
	.align		4
.L_18:
        /*0048*/ 	.byte	0x04, 0x17
        /*004a*/ 	.short	(.L_20 - .L_19)
.L_19:
        /*004c*/ 	.word	0x00000000
        /*0050*/ 	.short	0x0000
        /*0052*/ 	.short	0x0000
        /*0054*/ 	.byte	0x00, 0xf5, 0x21, 0x00


	//----- nvinfo : EIATTR_SPARSE_MMA_MASK
	.align		4
.L_20:
        /*0058*/ 	.byte	0x03, 0x50
        /*005a*/ 	.short	0x0000


	//----- nvinfo : EIATTR_MAXREG_COUNT
	.align		4
        /*005c*/ 	.byte	0x03, 0x1b
        /*005e*/ 	.short	0x00ff


	//----- nvinfo : EIATTR_NUM_BARRIERS
	.align		4
        /*0060*/ 	.byte	0x02, 0x4c
        /*0062*/ 	.byte	0x01
	.zero		1


	//----- nvinfo : EIATTR_MERCURY_ISA_VERSION
	.align		4
        /*0064*/ 	.byte	0x03, 0x5f
        /*0066*/ 	.short	0x0101


	//----- nvinfo : EIATTR_VRC_CTA_INIT_COUNT
	.align		4
        /*0068*/ 	.byte	0x02, 0x4a
	.zero		1
	.zero		1


	//----- nvinfo : EIATTR_EXIT_INSTR_OFFSETS
	.align		4
        /*006c*/ 	.byte	0x04, 0x1c
        /*006e*/ 	.short	(.L_22 - .L_21)


	//   ....[0]....
.L_21:
        /*0070*/ 	.word	0x00000090


	//   ....[1]....
        /*0074*/ 	.word	0x000040a0


	//----- nvinfo : EIATTR_CRS_STACK_SIZE
	.align		4
.L_22:
        /*0078*/ 	.byte	0x04, 0x1e
        /*007a*/ 	.short	(.L_24 - .L_23)
.L_23:
        /*007c*/ 	.word	0x00000000


	//----- nvinfo : EIATTR_CBANK_PARAM_SIZE
	.align		4
.L_24:
        /*0080*/ 	.byte	0x03, 0x19
        /*0082*/ 	.short	0x001c


	//----- nvinfo : EIATTR_PARAM_CBANK
	.align		4
        /*0084*/ 	.byte	0x04, 0x0a
        /*0086*/ 	.short	(.L_26 - .L_25)
	.align		4
.L_25:
        /*0088*/ 	.word	index@(.nv.constant0._Z5sobelPhS_jjj)
        /*008c*/ 	.short	0x0380
        /*008e*/ 	.short	0x001c


	//----- nvinfo : EIATTR_SW_WAR
	.align		4
.L_26:
        /*0090*/ 	.byte	0x04, 0x36
        /*0092*/ 	.short	(.L_28 - .L_27)
.L_27:
        /*0094*/ 	.word	0x00000008
.L_28:


//--------------------- .nv.callgraph             --------------------------
	.section	.nv.callgraph,"",@"SHT_CUDA_CALLGRAPH"
	.align	4
	.sectionentsize	8
	.align		4
        /*0000*/ 	.word	0x00000000
	.align		4
        /*0004*/ 	.word	0xffffffff
	.align		4
        /*0008*/ 	.word	0x00000000
	.align		4
        /*000c*/ 	.word	0xfffffffe
	.align		4
        /*0010*/ 	.word	0x00000000
	.align		4
        /*0014*/ 	.word	0xfffffffd
	.align		4
        /*0018*/ 	.word	0x00000000
	.align		4
        /*001c*/ 	.word	0xfffffffc


//--------------------- .nv.constant3             --------------------------
	.section	.nv.constant3,"a",@progbits
.nv.constant3:
	.type		mask,@object
	.size		mask,(.L_0 - mask)
mask:
        /*0000*/ 	.byte	0xff, 0xfc, 0xfa, 0xfc, 0xff, 0xfe, 0xf8, 0xf4, 0xf8, 0xfe, 0x00, 0x00, 0x00, 0x00, 0x00, 0x02
        /*0010*/ 	.byte	0x08, 0x0c, 0x08, 0x02, 0x01, 0x04, 0x06, 0x04, 0x01, 0xff, 0xfe, 0x00, 0x02, 0x01, 0xfc, 0xf8
        /*0020*/ 	.byte	0x00, 0x08, 0x04, 0xfa, 0xf4, 0x00, 0x0c, 0x06, 0xfc, 0xf8, 0x00, 0x08, 0x04, 0xff, 0xfe, 0x00
        /*0030*/ 	.byte	0x02, 0x01
.L_0:


//--------------------- .text._Z5sobelPhS_jjj     --------------------------
	.section	.text._Z5sobelPhS_jjj,"ax",@progbits
	.align	128
        .global         _Z5sobelPhS_jjj
        .type           _Z5sobelPhS_jjj,@function
        .size           _Z5sobelPhS_jjj,(.L_x_59 - _Z5sobelPhS_jjj)
        .other          _Z5sobelPhS_jjj,@"STO_CUDA_ENTRY STV_DEFAULT"
_Z5sobelPhS_jjj:
.text._Z5sobelPhS_jjj:
[----:B------:R-:W-:Y:S01]  /*0000*/  LDC R1, c[0x0][0x37c] ;  /* 0x0000df00ff017b82 */ /* 0x000fe20000000800 */
[----:B------:R-:W0:Y:S01]  /*0010*/  S2R R42, SR_TID.X ;  /* 0x00000000002a7919 */ /* 0x000e220000002100 */
[----:B------:R-:W1:Y:S06]  /*0020*/  LDCU UR5, c[0x0][0x360] ;  /* 0x00006c00ff0577ac */ /* 0x000e6c0008000800 */
[----:B------:R-:W0:Y:S08]  /*0030*/  S2UR UR4, SR_CTAID.X ;  /* 0x00000000000479c3 */ /* 0x000e300000002500 */
[----:B------:R-:W0:Y:S08]  /*0040*/  LDC R3, c[0x0][0x360] ;  /* 0x0000d800ff037b82 */ /* 0x000e300000000800 */
[----:B------:R-:W2:Y:S01]  /*0050*/  LDC.64 R4, c[0x0][0x390] ;  /* 0x0000e400ff047b82 */ /* 0x000ea20000000a00 */
[----:B0-----:R-:W-:Y:S01]  /*0060*/  IMAD R42, R3, UR4, R42 ;  /* 0x00000004032a7c24 */ /* 0x001fe2000f8e022a */
[----:B--2---:R-:W-:-:S04]  /*0070*/  ISETP.NE.AND P0, PT, R4, RZ, PT ;  /* 0x000000ff0400720c */ /* 0x004fc80003f05270 */
[----:B------:R-:W-:-:S13]  /*0080*/  ISETP.GE.U32.OR P0, PT, R42, R5, !P0 ;  /* 0x000000052a00720c */ /* 0x000fda0004706470 */
[----:B-1----:R-:W-:Y:S05]  /*0090*/  @P0 EXIT ;  /* 0x000000000000094d */ /* 0x002fea0003800000 */
[----:B------:R-:W0:Y:S01]  /*00a0*/  LDCU UR8, c[0x0][0x398] ;  /* 0x00007300ff0877ac */ /* 0x000e220008000800 */
[C---:B------:R-:W-:Y:S02]  /*00b0*/  IADD3 R0, PT, PT, R42.reuse, -0x2, RZ ;  /* 0xfffffffe2a007810 */ /* 0x040fe40007ffe0ff */
[-C--:B------:R-:W-:Y:S01]  /*00c0*/  IADD3 R2, PT, PT, R42, R5.reuse, RZ ;  /* 0x000000052a027210 */ /* 0x080fe20007ffe0ff */
[----:B------:R-:W1:Y:S01]  /*00d0*/  LDCU.64 UR10, c[0x0][0x380] ;  /* 0x00007000ff0a77ac */ /* 0x000e620008000a00 */
[----:B------:R-:W-:Y:S02]  /*00e0*/  LEA R40, R5, R42, 0x1 ;  /* 0x0000002a05287211 */ /* 0x000fe400078e08ff */
[C---:B------:R-:W-:Y:S01]  /*00f0*/  IADD3 R4, PT, PT, R2.reuse, R5, RZ ;  /* 0x0000000502047210 */ /* 0x040fe20007ffe0ff */
[----:B------:R-:W-:Y:S01]  /*0100*/  VIADD R3, R2, 0xfffffffe ;  /* 0xfffffffe02037836 */ /* 0x000fe20000000000 */
[----:B------:R-:W-:Y:S01]  /*0110*/  IADD3 R36, PT, PT, R40, -0x2, RZ ;  /* 0xfffffffe28247810 */ /* 0x000fe20007ffe0ff */
[----:B------:R-:W-:Y:S01]  /*0120*/  UIADD3 UR5, UPT, UPT, UR5, -0x1, URZ ;  /* 0xffffffff05057890 */ /* 0x000fe2000fffe0ff */
[----:B------:R-:W-:Y:S01]  /*0130*/  IADD3 R5, PT, PT, R4, -0x2, RZ ;  /* 0xfffffffe04057810 */ /* 0x000fe20007ffe0ff */
[----:B------:R-:W-:Y:S01]  /*0140*/  UMOV UR4, URZ ;  /* 0x000000ff00047c82 */ /* 0x000fe20008000000 */
[C---:B------:R-:W-:Y:S01]  /*0150*/  IADD3 R34, PT, PT, R40.reuse, -0x1, RZ ;  /* 0xffffffff28227810 */ /* 0x040fe20007ffe0ff */
[----:B------:R-:W2:Y:S01]  /*0160*/  LDCU.64 UR12, c[0x0][0x358] ;  /* 0x00006b00ff0c77ac */ /* 0x000ea20008000a00 */
[----:B------:R-:W-:Y:S01]  /*0170*/  IADD3 R32, PT, PT, R40, 0x2, RZ ;  /* 0x0000000228207810 */ /* 0x000fe20007ffe0ff */
[----:B0-----:R-:W-:Y:S01]  /*0180*/  IMAD R0, R0, UR8, RZ ;  /* 0x0000000800007c24 */ /* 0x001fe2000f8e02ff */
[----:B------:R-:W-:-:S02]  /*0190*/  USHF.R.S32.HI UR7, URZ, 0x1f, UR8 ;  /* 0x0000001fff077899 */ /* 0x000fc40008011408 */
[----:B------:R-:W-:Y:S01]  /*01a0*/  IMAD R2, R2, UR8, RZ ;  /* 0x0000000802027c24 */ /* 0x000fe2000f8e02ff */
[----:B------:R-:W0:Y:S01]  /*01b0*/  LDCU UR18, c[0x0][0x394] ;  /* 0x00007280ff1277ac */ /* 0x000e220008000800 */
[----:B------:R-:W-:Y:S01]  /*01c0*/  IMAD R38, R42, UR8, RZ ;  /* 0x000000082a267c24 */ /* 0x000fe2000f8e02ff */
[----:B-1----:R-:W-:Y:S01]  /*01d0*/  IADD3 R30, P1, PT, R0, UR10, RZ ;  /* 0x0000000a001e7c10 */ /* 0x002fe2000ff3e0ff */
[----:B------:R-:W-:Y:S01]  /*01e0*/  IMAD R3, R3, UR8, RZ ;  /* 0x0000000803037c24 */ /* 0x000fe2000f8e02ff */
[----:B------:R-:W-:Y:S01]  /*01f0*/  IADD3 R28, P2, PT, R2, UR10, RZ ;  /* 0x0000000a021c7c10 */ /* 0x000fe2000ff5e0ff */
[----:B------:R-:W-:Y:S01]  /*0200*/  IMAD R4, R4, UR8, RZ ;  /* 0x0000000804047c24 */ /* 0x000fe2000f8e02ff */
[----:B------:R-:W-:Y:S01]  /*0210*/  LEA.HI.X.SX32 R31, R0, UR11, 0x1, P1 ;  /* 0x0000000b001f7c11 */ /* 0x000fe200088f0eff */
[----:B------:R-:W-:Y:S01]  /*0220*/  IMAD R5, R5, UR8, RZ ;  /* 0x0000000805057c24 */ /* 0x000fe2000f8e02ff */
[----:B------:R-:W-:Y:S01]  /*0230*/  IADD3 R26, P0, PT, R38, UR10, RZ ;  /* 0x0000000a261a7c10 */ /* 0x000fe2000ff1e0ff */
[----:B------:R-:W-:Y:S01]  /*0240*/  IMAD R40, R40, UR8, RZ ;  /* 0x0000000828287c24 */ /* 0x000fe2000f8e02ff */
[C---:B------:R-:W-:Y:S01]  /*0250*/  IADD3 R24, P1, PT, R3.reuse, UR10, RZ ;  /* 0x0000000a03187c10 */ /* 0x040fe2000ff3e0ff */
[----:B------:R-:W-:Y:S01]  /*0260*/  IMAD R36, R36, UR8, RZ ;  /* 0x0000000824247c24 */ /* 0x000fe2000f8e02ff */
[----:B------:R-:W-:Y:S01]  /*0270*/  LEA.HI.X.SX32 R29, R2, UR11, 0x1, P2 ;  /* 0x0000000b021d7c11 */ /* 0x000fe200090f0eff */
[----:B------:R-:W-:Y:S01]  /*0280*/  IMAD R34, R34, UR8, RZ ;  /* 0x0000000822227c24 */ /* 0x000fe2000f8e02ff */
[C---:B------:R-:W-:Y:S01]  /*0290*/  LEA.HI.X.SX32 R27, R38.reuse, UR11, 0x1, P0 ;  /* 0x0000000b261b7c11 */ /* 0x040fe200080f0eff */
[----:B------:R-:W-:Y:S01]  /*02a0*/  VIADD R38, R38, 0x2 ;  /* 0x0000000226267836 */ /* 0x000fe20000000000 */
[----:B------:R-:W-:Y:S01]  /*02b0*/  LEA.HI.X.SX32 R25, R3, UR11, 0x1, P1 ;  /* 0x0000000b03197c11 */ /* 0x000fe200088f0eff */
[----:B------:R-:W-:Y:S01]  /*02c0*/  IMAD R32, R32, UR8, RZ ;  /* 0x0000000820207c24 */ /* 0x000fe2000f8e02ff */
[----:B------:R-:W-:Y:S01]  /*02d0*/  IADD3 R22, P2, PT, R4, UR10, RZ ;  /* 0x0000000a04167c10 */ /* 0x000fe2000ff5e0ff */
[----:B------:R-:W1:Y:S01]  /*02e0*/  LDCU UR6, c[0x0][0x390] ;  /* 0x00007200ff0677ac */ /* 0x000e620008000800 */
[----:B------:R-:W-:-:S02]  /*02f0*/  IADD3 R18, P0, PT, R30, UR8, RZ ;  /* 0x000000081e127c10 */ /* 0x000fc4000ff1e0ff */
[----:B------:R-:W-:Y:S01]  /*0300*/  IADD3 R16, P1, PT, R26, UR8, RZ ;  /* 0x000000081a107c10 */ /* 0x000fe2000ff3e0ff */
[----:B------:R-:W3:Y:S01]  /*0310*/  LDCU UR19, c[0x0][0x398] ;  /* 0x00007300ff1377ac */ /* 0x000ee20008000800 */
[----:B------:R-:W-:Y:S02]  /*0320*/  IADD3 R20, P3, PT, R5, UR10, RZ ;  /* 0x0000000a05147c10 */ /* 0x000fe4000ff7e0ff */
[----:B------:R-:W-:Y:S01]  /*0330*/  LEA.HI.X.SX32 R23, R4, UR11, 0x1, P2 ;  /* 0x0000000b04177c11 */ /* 0x000fe200090f0eff */
[----:B------:R-:W4:Y:S01]  /*0340*/  LDCU.U8 UR20, c[0x3][0x14] ;  /* 0x00c00280ff1477ac */ /* 0x000f220008000000 */
[----:B------:R-:W-:Y:S02]  /*0350*/  IADD3.X R19, PT, PT, R31, UR7, RZ, P0, !PT ;  /* 0x000000071f137c10 */ /* 0x000fe400087fe4ff */
[----:B------:R-:W-:Y:S01]  /*0360*/  IADD3.X R17, PT, PT, R27, UR7, RZ, P1, !PT ;  /* 0x000000071b117c10 */ /* 0x000fe20008ffe4ff */
[----:B------:R-:W0:Y:S01]  /*0370*/  LDCU.U8 UR21, c[0x3][0x20] ;  /* 0x00c00400ff1577ac */ /* 0x000e220008000000 */
[----:B------:R-:W-:-:S02]  /*0380*/  LEA.HI.X.SX32 R21, R5, UR11, 0x1, P3 ;  /* 0x0000000b05157c11 */ /* 0x000fc400098f0eff */
[----:B------:R-:W-:Y:S01]  /*0390*/  IADD3 R14, P2, PT, R28, UR8, RZ ;  /* 0x000000081c0e7c10 */ /* 0x000fe2000ff5e0ff */
[----:B------:R-:W0:Y:S01]  /*03a0*/  LDCU.U8 UR22, c[0x3][0x1c] ;  /* 0x00c00380ff1677ac */ /* 0x000e220008000000 */
[----:B------:R-:W-:Y:S02]  /*03b0*/  IADD3 R12, P0, PT, R16, UR8, RZ ;  /* 0x00000008100c7c10 */ /* 0x000fe4000ff1e0ff */
[----:B------:R-:W-:Y:S01]  /*03c0*/  IADD3 R10, P1, PT, R24, UR8, RZ ;  /* 0x00000008180a7c10 */ /* 0x000fe2000ff3e0ff */
[----:B------:R-:W0:Y:S01]  /*03d0*/  LDCU.64 UR14, c[0x0][0x380] ;  /* 0x00007000ff0e77ac */ /* 0x000e220008000a00 */
[----:B------:R-:W-:Y:S02]  /*03e0*/  IADD3 R6, P3, PT, R22, UR8, RZ ;  /* 0x0000000816067c10 */ /* 0x000fe4000ff7e0ff */
[----:B------:R-:W-:Y:S01]  /*03f0*/  IADD3.X R15, PT, PT, R29, UR7, RZ, P2, !PT ;  /* 0x000000071d0f7c10 */ /* 0x000fe200097fe4ff */
[----:B------:R-:W0:Y:S01]  /*0400*/  LDCU.64 UR16, c[0x0][0x388] ;  /* 0x00007100ff1077ac */ /* 0x000e220008000a00 */
[----:B------:R-:W-:-:S02]  /*0410*/  IADD3.X R13, PT, PT, R17, UR7, RZ, P0, !PT ;  /* 0x00000007110d7c10 */ /* 0x000fc400087fe4ff */
[----:B------:R-:W-:Y:S02]  /*0420*/  IADD3.X R11, PT, PT, R25, UR7, RZ, P1, !PT ;  /* 0x00000007190b7c10 */ /* 0x000fe40008ffe4ff */
[----:B------:R-:W-:Y:S02]  /*0430*/  IADD3 R8, P2, PT, R14, UR8, RZ ;  /* 0x000000080e087c10 */ /* 0x000fe4000ff5e0ff */
[----:B------:R-:W-:Y:S02]  /*0440*/  IADD3 R4, P0, PT, R20, UR8, RZ ;  /* 0x0000000814047c10 */ /* 0x000fe4000ff1e0ff */
[----:B------:R-:W-:Y:S02]  /*0450*/  IADD3 R2, P1, PT, R6, UR8, RZ ;  /* 0x0000000806027c10 */ /* 0x000fe4000ff3e0ff */
[----:B------:R-:W-:Y:S02]  /*0460*/  IADD3.X R7, PT, PT, R23, UR7, RZ, P3, !PT ;  /* 0x0000000717077c10 */ /* 0x000fe40009ffe4ff */
[----:B------:R-:W-:-:S02]  /*0470*/  IADD3.X R9, PT, PT, R15, UR7, RZ, P2, !PT ;  /* 0x000000070f097c10 */ /* 0x000fc400097fe4ff */
[----:B------:R-:W-:Y:S02]  /*0480*/  IADD3.X R5, PT, PT, R21, UR7, RZ, P0, !PT ;  /* 0x0000000715057c10 */ /* 0x000fe400087fe4ff */
[----:B-1234-:R-:W-:-:S07]  /*0490*/  IADD3.X R3, PT, PT, R7, UR7, RZ, P1, !PT ;  /* 0x0000000707037c10 */ /* 0x01efce0008ffe4ff */
.L_x_56:
[----:B-1----:R-:W1:Y:S01]  /*04a0*/  S2UR UR9, SR_CgaCtaId ;  /* 0x00000000000979c3 */ /* 0x002e620000008800 */
[----:B------:R-:W2:Y:S01]  /*04b0*/  S2R R0, SR_TID.X ;  /* 0x0000000000007919 */ /* 0x000ea20000002100 */
[----:B------:R-:W-:Y:S01]  /*04c0*/  UIADD3 UR23, UPT, UPT, UR4, 0x2, URZ ;  /* 0x0000000204177890 */ /* 0x000fe2000fffe0ff */
[C---:B------:R-:W-:Y:S01]  /*04d0*/  IADD3 R37, PT, PT, R42.reuse, 0x1, RZ ;  /* 0x000000012a257810 */ /* 0x040fe20007ffe0ff */
[----:B------:R-:W-:Y:S01]  /*04e0*/  UMOV UR7, 0x400 ;  /* 0x0000040000077882 */ /* 0x000fe20000000000 */
[----:B------:R-:W-:Y:S01]  /*04f0*/  IADD3 R33, PT, PT, R42, 0x2, RZ ;  /* 0x000000022a217810 */ /* 0x000fe20007ffe0ff */
[----:B------:R-:W-:Y:S02]  /*0500*/  UISETP.NE.AND UP0, UPT, UR23, 0x2, UPT ;  /* 0x000000021700788c */ /* 0x000fe4000bf05270 */
[----:B------:R-:W-:Y:S02]  /*0510*/  UIADD3 UR8, UPT, UPT, UR7, 0x514, URZ ;  /* 0x0000051407087890 */ /* 0x000fe4000fffe0ff */
[----:B------:R-:W-:-:S02]  /*0520*/  UIADD3 UR10, UPT, UPT, UR7, 0xa28, URZ ;  /* 0x00000a28070a7890 */ /* 0x000fc4000fffe0ff */
[----:B-1----:R-:W-:Y:S02]  /*0530*/  ULEA UR7, UR9, UR7, 0x18 ;  /* 0x0000000709077291 */ /* 0x002fe4000f8ec0ff */
[----:B------:R-:W-:Y:S02]  /*0540*/  ULEA UR8, UR9, UR8, 0x18 ;  /* 0x0000000809087291 */ /* 0x000fe4000f8ec0ff */
[----:B------:R-:W-:Y:S01]  /*0550*/  ULEA UR9, UR9, UR10, 0x18 ;  /* 0x0000000a09097291 */ /* 0x000fe2000f8ec0ff */
[----:B------:R-:W-:Y:S11]  /*0560*/  BRA.U UP0, `(.L_x_0) ;  /* 0x0000000900ac7547 */ /* 0x000ff6000b800000 */
[----:B------:R-:W3:Y:S04]  /*0570*/  LDG.E.U8 R35, desc[UR12][R26.64+0x2] ;  /* 0x0000020c1a237981 */ /* 0x000ee8000c1e1100 */
[----:B------:R-:W4:Y:S04]  /*0580*/  LDG.E.U8 R39, desc[UR12][R26.64+0x1] ;  /* 0x0000010c1a277981 */ /* 0x000f28000c1e1100 */
[----:B------:R-:W5:Y:S01]  /*0590*/  LDG.E.U8 R41, desc[UR12][R26.64] ;  /* 0x0000000c1a297981 */ /* 0x000f62000c1e1100 */
[----:B--2---:R-:W-:Y:S01]  /*05a0*/  ISETP.NE.AND P0, PT, R0, RZ, PT ;  /* 0x000000ff0000720c */ /* 0x004fe20003f05270 */
[----:B------:R-:W-:Y:S02]  /*05b0*/  BSSY.RECONVERGENT B0, `(.L_x_1) ;  /* 0x000001f000007945 */ /* 0x000fe40003800200 */
[----:B---3--:R1:W-:Y:S04]  /*05c0*/  STS.U8 [R0+UR7+0x20a], R35 ;  /* 0x00020a2300007988 */ /* 0x0083e80008000007 */
[----:B----4-:R1:W-:Y:S04]  /*05d0*/  STS.U8 [R0+UR8+0x20a], R39 ;  /* 0x00020a2700007988 */ /* 0x0103e80008000008 */
[----:B-----5:R1:W-:Y:S02]  /*05e0*/  STS.U8 [R0+UR9+0x20a], R41 ;  /* 0x00020a2900007988 */ /* 0x0203e40008000009 */
[----:B------:R-:W-:Y:S05]  /*05f0*/  @P0 BRA `(.L_x_2) ;  /* 0x0000000000680947 */ /* 0x000fea0003800000 */
[----:B------:R-:W-:Y:S01]  /*0600*/  ISETP.GT.AND P1, PT, R42, 0x1, PT ;  /* 0x000000012a00780c */ /* 0x000fe20003f24270 */
[----:B------:R-:W-:-:S12]  /*0610*/  BSSY.RELIABLE B1, `(.L_x_3) ;  /* 0x000000f000017945 */ /* 0x000fd80003800100 */
[----:B------:R-:W-:Y:S05]  /*0620*/  @P1 BRA `(.L_x_4) ;  /* 0x0000000000101947 */ /* 0x000fea0003800000 */
[----:B------:R-:W-:-:S13]  /*0630*/  ISETP.NE.AND P1, PT, R42, 0x1, PT ;  /* 0x000000012a00780c */ /* 0x000fda0003f25270 */
[----:B------:R-:W-:Y:S05]  /*0640*/  @P1 BREAK.RELIABLE B1 ;  /* 0x0000000000011942 */ /* 0x000fea0003800100 */
[----:B------:R-:W-:Y:S05]  /*0650*/  @!P1 BRA `(.L_x_5) ;  /* 0x0000000000289947 */ /* 0x000fea0003800000 */
[----:B------:R-:W-:Y:S05]  /*0660*/  BRA `(.L_x_2) ;  /* 0x00000000004c7947 */ /* 0x000fea0003800000 */
.L_x_4:
[----:B-1----:R-:W2:Y:S04]  /*0670*/  LDG.E.U8 R41, desc[UR12][R30.64+0x2] ;  /* 0x0000020c1e297981 */ /* 0x002ea8000c1e1100 */
[----:B------:R-:W3:Y:S04]  /*0680*/  LDG.E.U8 R35, desc[UR12][R30.64+0x1] ;  /* 0x0000010c1e237981 */ /* 0x000ee8000c1e1100 */
[----:B------:R-:W4:Y:S01]  /*0690*/  LDG.E.U8 R39, desc[UR12][R30.64] ;  /* 0x0000000c1e277981 */ /* 0x000f22000c1e1100 */
[----:B------:R-:W1:Y:S01]  /*06a0*/  S2UR UR11, SR_CgaCtaId ;  /* 0x00000000000b79c3 */ /* 0x000e620000008800 */
[----:B------:R-:W-:-:S02]  /*06b0*/  UMOV UR10, 0x400 ;  /* 0x00000400000a7882 */ /* 0x000fc40000000000 */
[----:B-1----:R-:W-:-:S09]  /*06c0*/  ULEA UR10, UR11, UR10, 0x18 ;  /* 0x0000000a0b0a7291 */ /* 0x002fd2000f8ec0ff */
[----:B--2---:R1:W-:Y:S04]  /*06d0*/  STS.U8 [UR10+0x208], R41 ;  /* 0x00020829ff007988 */ /* 0x0043e8000800000a */
[----:B---3--:R1:W-:Y:S04]  /*06e0*/  STS.U8 [UR10+0x71c], R35 ;  /* 0x00071c23ff007988 */ /* 0x0083e8000800000a */
[----:B----4-:R1:W-:Y:S02]  /*06f0*/  STS.U8 [UR10+0xc30], R39 ;  /* 0x000c3027ff007988 */ /* 0x0103e4000800000a */
.L_x_5:
[----:B0-----:R-:W-:Y:S05]  /*0700*/  BSYNC.RELIABLE B1 ;  /* 0x0000000000017941 */ /* 0x001fea0003800100 */
.L_x_3:
[----:B-1----:R-:W2:Y:S04]  /*0710*/  LDG.E.U8 R41, desc[UR12][R18.64+0x2] ;  /* 0x0000020c12297981 */ /* 0x002ea8000c1e1100 */
[----:B------:R-:W3:Y:S04]  /*0720*/  LDG.E.U8 R35, desc[UR12][R18.64+0x1] ;  /* 0x0000010c12237981 */ /* 0x000ee8000c1e1100 */
[----:B------:R-:W4:Y:S01]  /*0730*/  LDG.E.U8 R39, desc[UR12][R18.64] ;  /* 0x0000000c12277981 */ /* 0x000f22000c1e1100 */
[----:B------:R-:W0:Y:S01]  /*0740*/  S2UR UR11, SR_CgaCtaId ;  /* 0x00000000000b79c3 */ /* 0x000e220000008800 */
[----:B------:R-:W-:-:S02]  /*0750*/  UMOV UR10, 0x400 ;  /* 0x00000400000a7882 */ /* 0x000fc40000000000 */
[----:B0-----:R-:W-:-:S09]  /*0760*/  ULEA UR10, UR11, UR10, 0x18 ;  /* 0x0000000a0b0a7291 */ /* 0x001fd2000f8ec0ff */
[----:B--2---:R2:W-:Y:S04]  /*0770*/  STS.U8 [UR10+0x209], R41 ;  /* 0x00020929ff007988 */ /* 0x0045e8000800000a */
[----:B---3--:R2:W-:Y:S04]  /*0780*/  STS.U8 [UR10+0x71d], R35 ;  /* 0x00071d23ff007988 */ /* 0x0085e8000800000a */
[----:B----4-:R2:W-:Y:S02]  /*0790*/  STS.U8 [UR10+0xc31], R39 ;  /* 0x000c3127ff007988 */ /* 0x0105e4000800000a */
.L_x_2:
[----:B0-----:R-:W-:Y:S05]  /*07a0*/  BSYNC.RECONVERGENT B0 ;  /* 0x0000000000007941 */ /* 0x001fea0003800200 */
.L_x_1:
[----:B------:R-:W-:Y:S05]  /*07b0*/  WARPSYNC.ALL ;  /* 0x0000000000007948 */ /* 0x000fea0003800000 */
[----:B------:R-:W-:Y:S01]  /*07c0*/  ISETP.NE.AND P1, PT, R0, UR5, PT ;  /* 0x0000000500007c0c */ /* 0x000fe2000bf25270 */
[----:B------:R-:W-:-:S12]  /*07d0*/  BSSY.RECONVERGENT B0, `(.L_x_6) ;  /* 0x0000010000007945 */ /* 0x000fd80003800200 */
[----:B------:R-:W-:Y:S05]  /*07e0*/  @P1 BRA `(.L_x_7) ;  /* 0x0000000000381947 */ /* 0x000fea0003800000 */
[----:B------:R-:W-:Y:S02]  /*07f0*/  ISETP.GE.U32.AND P2, PT, R37, UR18, PT ;  /* 0x0000001225007c0c */ /* 0x000fe4000bf46070 */
[----:B------:R-:W-:-:S11]  /*0800*/  ISETP.GE.U32.AND P3, PT, R33, UR18, PT ;  /* 0x0000001221007c0c */ /* 0x000fd6000bf66070 */
[----:B-12---:R-:W2:Y:S04]  /*0810*/  @!P2 LDG.E.U8 R35, desc[UR12][R16.64+0x2] ;  /* 0x0000020c1023a981 */ /* 0x006ea8000c1e1100 */
[----:B------:R-:W3:Y:S04]  /*0820*/  @!P2 LDG.E.U8 R39, desc[UR12][R16.64+0x1] ;  /* 0x0000010c1027a981 */ /* 0x000ee8000c1e1100 */
[----:B------:R-:W4:Y:S04]  /*0830*/  @!P2 LDG.E.U8 R41, desc[UR12][R16.64] ;  /* 0x0000000c1029a981 */ /* 0x000f28000c1e1100 */
[----:B------:R-:W5:Y:S04]  /*0840*/  @!P3 LDG.E.U8 R43, desc[UR12][R12.64+0x2] ;  /* 0x0000020c0c2bb981 */ /* 0x000f68000c1e1100 */
[----:B------:R-:W5:Y:S04]  /*0850*/  @!P3 LDG.E.U8 R45, desc[UR12][R12.64+0x1] ;  /* 0x0000010c0c2db981 */ /* 0x000f68000c1e1100 */
[----:B------:R-:W5:Y:S04]  /*0860*/  @!P3 LDG.E.U8 R47, desc[UR12][R12.64] ;  /* 0x0000000c0c2fb981 */ /* 0x000f68000c1e1100 */
[----:B--2---:R0:W-:Y:S04]  /*0870*/  @!P2 STS.U8 [R0+UR7+0x20b], R35 ;  /* 0x00020b230000a988 */ /* 0x0041e80008000007 */
[----:B---3--:R0:W-:Y:S04]  /*0880*/  @!P2 STS.U8 [R0+UR8+0x20b], R39 ;  /* 0x00020b270000a988 */ /* 0x0081e80008000008 */
[----:B----4-:R0:W-:Y:S04]  /*0890*/  @!P2 STS.U8 [R0+UR9+0x20b], R41 ;  /* 0x00020b290000a988 */ /* 0x0101e80008000009 */
[----:B-----5:R0:W-:Y:S04]  /*08a0*/  @!P3 STS.U8 [R0+UR7+0x20c], R43 ;  /* 0x00020c2b0000b988 */ /* 0x0201e80008000007 */
[----:B------:R0:W-:Y:S04]  /*08b0*/  @!P3 STS.U8 [R0+UR8+0x20c], R45 ;  /* 0x00020c2d0000b988 */ /* 0x0001e80008000008 */
[----:B------:R0:W-:Y:S02]  /*08c0*/  @!P3 STS.U8 [R0+UR9+0x20c], R47 ;  /* 0x00020c2f0000b988 */ /* 0x0001e40008000009 */
.L_x_7:
[----:B------:R-:W-:Y:S05]  /*08d0*/  BSYNC.RECONVERGENT B0 ;  /* 0x0000000000007941 */ /* 0x000fea0003800200 */
.L_x_6:
[----:B------:R-:W-:-:S09]  /*08e0*/  UISETP.GE.U32.AND UP0, UPT, UR6, 0x2, UPT ;  /* 0x000000020600788c */ /* 0x000fd2000bf06070 */
[----:B------:R-:W-:Y:S05]  /*08f0*/  BRA.U !UP0, `(.L_x_8) ;  /* 0x0000000108d47547 */ /* 0x000fea000b800000 */
[----:B012---:R-:W2:Y:S04]  /*0900*/  LDG.E.U8 R35, desc[UR12][R28.64+0x2] ;  /* 0x0000020c1c237981 */ /* 0x007ea8000c1e1100 */
[----:B------:R-:W3:Y:S04]  /*0910*/  LDG.E.U8 R39, desc[UR12][R28.64+0x1] ;  /* 0x0000010c1c277981 */ /* 0x000ee8000c1e1100 */
[----:B------:R-:W4:Y:S01]  /*0920*/  LDG.E.U8 R41, desc[UR12][R28.64] ;  /* 0x0000000c1c297981 */ /* 0x000f22000c1e1100 */
[----:B------:R-:W-:Y:S03]  /*0930*/  BSSY.RECONVERGENT B0, `(.L_x_9) ;  /* 0x000001f000007945 */ /* 0x000fe60003800200 */
[----:B--2---:R0:W-:Y:S04]  /*0940*/  STS.U8 [R0+UR7+0x30e], R35 ;  /* 0x00030e2300007988 */ /* 0x0041e80008000007 */
[----:B---3--:R0:W-:Y:S04]  /*0950*/  STS.U8 [R0+UR8+0x30e], R39 ;  /* 0x00030e2700007988 */ /* 0x0081e80008000008 */
[----:B----4-:R0:W-:Y:S01]  /*0960*/  STS.U8 [R0+UR9+0x30e], R41 ;  /* 0x00030e2900007988 */ /* 0x0101e20008000009 */
        /* <DEDUP_REMOVED lines=8> */
.L_x_12:
[----:B0-----:R-:W2:Y:S04]  /*09f0*/  LDG.E.U8 R41, desc[UR12][R24.64+0x2] ;  /* 0x0000020c18297981 */ /* 0x001ea8000c1e1100 */
        /* <DEDUP_REMOVED lines=8> */
.L_x_13:
[----:B------:R-:W-:Y:S05]  /*0a80*/  BSYNC.RELIABLE B1 ;  /* 0x0000000000017941 */ /* 0x000fea0003800100 */
.L_x_11:
        /* <DEDUP_REMOVED lines=9> */
.L_x_10:
[----:B------:R-:W-:Y:S05]  /*0b20*/  BSYNC.RECONVERGENT B0 ;  /* 0x0000000000007941 */ /* 0x000fea0003800200 */
.L_x_9:
[----:B------:R-:W-:Y:S05]  /*0b30*/  WARPSYNC.ALL ;  /* 0x0000000000007948 */ /* 0x000fea0003800000 */
[----:B------:R-:W-:Y:S04]  /*0b40*/  BSSY.RECONVERGENT B0, `(.L_x_8) ;  /* 0x0000010000007945 */ /* 0x000fe80003800200 */
[----:B------:R-:W-:Y:S05]  /*0b50*/  @P1 BRA `(.L_x_14) ;  /* 0x0000000000381947 */ /* 0x000fea0003800000 */
[----:B------:R-:W-:Y:S02]  /*0b60*/  ISETP.GE.U32.AND P2, PT, R37, UR18, PT ;  /* 0x0000001225007c0c */ /* 0x000fe4000bf46070 */
[----:B------:R-:W-:-:S11]  /*0b70*/  ISETP.GE.U32.AND P3, PT, R33, UR18, PT ;  /* 0x0000001221007c0c */ /* 0x000fd6000bf66070 */
[----:B01----:R-:W2:Y:S04]  /*0b80*/  @!P2 LDG.E.U8 R35, desc[UR12][R14.64+0x2] ;  /* 0x0000020c0e23a981 */ /* 0x003ea8000c1e1100 */
        /* <DEDUP_REMOVED lines=11> */
.L_x_14:
[----:B------:R-:W-:Y:S05]  /*0c40*/  BSYNC.RECONVERGENT B0 ;  /* 0x0000000000007941 */ /* 0x000fea0003800200 */
.L_x_8:
        /* <DEDUP_REMOVED lines=17> */
.L_x_19:
        /* <DEDUP_REMOVED lines=9> */
.L_x_20:
[----:B------:R-:W-:Y:S05]  /*0df0*/  BSYNC.RELIABLE B1 ;  /* 0x0000000000017941 */ /* 0x000fea0003800100 */
.L_x_18:
        /* <DEDUP_REMOVED lines=9> */
.L_x_17:
[----:B------:R-:W-:Y:S05]  /*0e90*/  BSYNC.RECONVERGENT B0 ;  /* 0x0000000000007941 */ /* 0x000fea0003800200 */
.L_x_16:
[----:B------:R-:W-:Y:S05]  /*0ea0*/  WARPSYNC.ALL ;  /* 0x0000000000007948 */ /* 0x000fea0003800000 */
[----:B------:R-:W-:Y:S04]  /*0eb0*/  BSSY.RECONVERGENT B0, `(.L_x_21) ;  /* 0x0000015000007945 */ /* 0x000fe80003800200 */
[----:B------:R-:W-:Y:S05]  /*0ec0*/  @P1 BRA `(.L_x_22) ;  /* 0x00000000004c1947 */ /* 0x000fea0003800000 */
[----:B------:R-:W2:Y:S01]  /*0ed0*/  LDC R44, c[0x0][0x394] ;  /* 0x0000e500ff2c7b82 */ /* 0x000ea20000000800 */
[----:B------:R-:W-:Y:S01]  /*0ee0*/  BSSY.RECONVERGENT B1, `(.L_x_23) ;  /* 0x000000a000017945 */ /* 0x000fe20003800200 */
[-C--:B--2---:R-:W-:Y:S02]  /*0ef0*/  ISETP.GE.U32.AND P0, PT, R37, R44.reuse, PT ;  /* 0x0000002c2500720c */ /* 0x084fe40003f06070 */
[----:B------:R-:W-:-:S11]  /*0f00*/  ISETP.GE.U32.AND P1, PT, R33, R44, PT ;  /* 0x0000002c2100720c */ /* 0x000fd60003f26070 */
[----:B------:R-:W-:Y:S05]  /*0f10*/  @P0 BRA `(.L_x_24) ;  /* 0x0000000000180947 */ /* 0x000fea0003800000 */
[----:B01----:R-:W2:Y:S04]  /*0f20*/  LDG.E.U8 R35, desc[UR12][R6.64+0x2] ;  /* 0x0000020c06237981 */ /* 0x003ea8000c1e1100 */
[----:B------:R-:W3:Y:S04]  /*0f30*/  LDG.E.U8 R39, desc[UR12][R6.64+0x1] ;  /* 0x0000010c06277981 */ /* 0x000ee8000c1e1100 */
[----:B------:R-:W4:Y:S04]  /*0f40*/  LDG.E.U8 R41, desc[UR12][R6.64] ;  /* 0x0000000c06297981 */ /* 0x000f28000c1e1100 */
[----:B--2---:R2:W-:Y:S04]  /*0f50*/  STS.U8 [R0+UR7+0x413], R35 ;  /* 0x0004132300007988 */ /* 0x0045e80008000007 */
[----:B---3--:R2:W-:Y:S04]  /*0f60*/  STS.U8 [R0+UR8+0x413], R39 ;  /* 0x0004132700007988 */ /* 0x0085e80008000008 */
[----:B----4-:R2:W-:Y:S02]  /*0f70*/  STS.U8 [R0+UR9+0x413], R41 ;  /* 0x0004132900007988 */ /* 0x0105e40008000009 */
.L_x_24:
[----:B------:R-:W-:Y:S05]  /*0f80*/  BSYNC.RECONVERGENT B1 ;  /* 0x0000000000017941 */ /* 0x000fea0003800200 */
.L_x_23:
[----:B------:R-:W-:Y:S05]  /*0f90*/  @P1 BRA `(.L_x_22) ;  /* 0x0000000000181947 */ /* 0x000fea0003800000 */
[----:B012---:R-:W2:Y:S04]  /*0fa0*/  LDG.E.U8 R35, desc[UR12][R2.64+0x2] ;  /* 0x0000020c02237981 */ /* 0x007ea8000c1e1100 */
[----:B------:R-:W3:Y:S04]  /*0fb0*/  LDG.E.U8 R39, desc[UR12][R2.64+0x1] ;  /* 0x0000010c02277981 */ /* 0x000ee8000c1e1100 */
[----:B------:R-:W4:Y:S04]  /*0fc0*/  LDG.E.U8 R41, desc[UR12][R2.64] ;  /* 0x0000000c02297981 */ /* 0x000f28000c1e1100 */
[----:B--2---:R0:W-:Y:S04]  /*0fd0*/  STS.U8 [R0+UR7+0x414], R35 ;  /* 0x0004142300007988 */ /* 0x0041e80008000007 */
[----:B---3--:R0:W-:Y:S04]  /*0fe0*/  STS.U8 [R0+UR8+0x414], R39 ;  /* 0x0004142700007988 */ /* 0x0081e80008000008 */
[----:B----4-:R0:W-:Y:S02]  /*0ff0*/  STS.U8 [R0+UR9+0x414], R41 ;  /* 0x0004142900007988 */ /* 0x0101e40008000009 */
.L_x_22:
[----:B------:R-:W-:Y:S05]  /*1000*/  BSYNC.RECONVERGENT B0 ;  /* 0x0000000000007941 */ /* 0x000fea0003800200 */
.L_x_21:
[----:B------:R-:W-:Y:S05]  /*1010*/  BRA `(.L_x_15) ;  /* 0x0000000c00807947 */ /* 0x000fea0003800000 */
.L_x_0:
[----:B--2---:R-:W1:Y:S01]  /*1020*/  LDS.U8 R35, [R0+UR7+0x106] ;  /* 0x0001060700237984 */ /* 0x004e620008000000 */
[C---:B------:R-:W-:Y:S01]  /*1030*/  ISETP.NE.AND P1, PT, R0.reuse, RZ, PT ;  /* 0x000000ff0000720c */ /* 0x040fe20003f25270 */
[----:B------:R-:W-:Y:S01]  /*1040*/  BSSY.RECONVERGENT B0, `(.L_x_25) ;  /* 0x0000017000007945 */ /* 0x000fe20003800200 */
[----:B------:R-:W-:Y:S01]  /*1050*/  ISETP.NE.AND P2, PT, R0, UR5, PT ;  /* 0x0000000500007c0c */ /* 0x000fe2000bf45270 */
[----:B-1----:R-:W-:Y:S04]  /*1060*/  STS.U8 [R0+UR7+0x2], R35 ;  /* 0x0000022300007988 */ /* 0x002fe80008000007 */
[----:B------:R-:W1:Y:S04]  /*1070*/  LDS.U8 R39, [R0+UR8+0x106] ;  /* 0x0001060800277984 */ /* 0x000e680008000000 */
[----:B-1----:R-:W-:Y:S04]  /*1080*/  STS.U8 [R0+UR8+0x2], R39 ;  /* 0x0000022700007988 */ /* 0x002fe80008000008 */
[----:B------:R-:W1:Y:S04]  /*1090*/  LDS.U8 R41, [R0+UR9+0x106] ;  /* 0x0001060900297984 */ /* 0x000e680008000000 */
[----:B-1----:R1:W-:Y:S01]  /*10a0*/  STS.U8 [R0+UR9+0x2], R41 ;  /* 0x0000022900007988 */ /* 0x0023e20008000009 */
[----:B------:R-:W-:Y:S05]  /*10b0*/  @P1 BRA `(.L_x_26) ;  /* 0x00000000003c1947 */ /* 0x000fea0003800000 */
[----:B------:R-:W2:Y:S01]  /*10c0*/  S2UR UR11, SR_CgaCtaId ;  /* 0x00000000000b79c3 */ /* 0x000ea20000008800 */
[----:B------:R-:W-:Y:S02]  /*10d0*/  UMOV UR10, 0x400 ;  /* 0x00000400000a7882 */ /* 0x000fe40000000000 */
[----:B--2---:R-:W-:-:S09]  /*10e0*/  ULEA UR10, UR11, UR10, 0x18 ;  /* 0x0000000a0b0a7291 */ /* 0x004fd2000f8ec0ff */
[----:B------:R-:W2:Y:S04]  /*10f0*/  LDS.U8 R35, [UR10+0x104] ;  /* 0x0001040aff237984 */ /* 0x000ea80008000000 */
[----:B------:R-:W3:Y:S04]  /*1100*/  LDS.U8 R39, [UR10+0x618] ;  /* 0x0006180aff277984 */ /* 0x000ee80008000000 */
[----:B-1----:R-:W1:Y:S04]  /*1110*/  LDS.U8 R41, [UR10+0xb2c] ;  /* 0x000b2c0aff297984 */ /* 0x002e680008000000 */
[----:B------:R-:W4:Y:S04]  /*1120*/  LDS.U8 R43, [UR10+0x105] ;  /* 0x0001050aff2b7984 */ /* 0x000f280008000000 */
[----:B------:R-:W5:Y:S04]  /*1130*/  LDS.U8 R44, [UR10+0x619] ;  /* 0x0006190aff2c7984 */ /* 0x000f680008000000 */
[----:B------:R-:W0:Y:S04]  /*1140*/  LDS.U8 R45, [UR10+0xb2d] ;  /* 0x000b2d0aff2d7984 */ /* 0x000e280008000000 */
[----:B--2---:R2:W-:Y:S04]  /*1150*/  STS.U8 [UR10], R35 ;  /* 0x00000023ff007988 */ /* 0x0045e8000800000a */
[----:B---3--:R2:W-:Y:S04]  /*1160*/  STS.U8 [UR10+0x514], R39 ;  /* 0x00051427ff007988 */ /* 0x0085e8000800000a */
[----:B-1----:R2:W-:Y:S04]  /*1170*/  STS.U8 [UR10+0xa28], R41 ;  /* 0x000a2829ff007988 */ /* 0x0025e8000800000a */
[----:B----4-:R2:W-:Y:S04]  /*1180*/  STS.U8 [UR10+0x1], R43 ;  /* 0x0000012bff007988 */ /* 0x0105e8000800000a */
[----:B-----5:R2:W-:Y:S04]  /*1190*/  STS.U8 [UR10+0x515], R44 ;  /* 0x0005152cff007988 */ /* 0x0205e8000800000a */
[----:B0-----:R2:W-:Y:S02]  /*11a0*/  STS.U8 [UR10+0xa29], R45 ;  /* 0x000a292dff007988 */ /* 0x0015e4000800000a */
.L_x_26:
[----:B0-----:R-:W-:Y:S05]  /*11b0*/  BSYNC.RECONVERGENT B0 ;  /* 0x0000000000007941 */ /* 0x001fea0003800200 */
.L_x_25:
[----:B------:R-:W-:Y:S04]  /*11c0*/  BSSY.RECONVERGENT B0, `(.L_x_27) ;  /* 0x000000e000007945 */ /* 0x000fe80003800200 */
[----:B------:R-:W-:Y:S05]  /*11d0*/  @P2 BRA `(.L_x_28) ;  /* 0x0000000000302947 */ /* 0x000fea0003800000 */
[----:B--2---:R-:W0:Y:S04]  /*11e0*/  LDS.U8 R35, [R0+UR7+0x107] ;  /* 0x0001070700237984 */ /* 0x004e280008000000 */
[----:B0-----:R-:W-:Y:S04]  /*11f0*/  STS.U8 [R0+UR7+0x3], R35 ;  /* 0x0000032300007988 */ /* 0x001fe80008000007 */
[----:B------:R-:W0:Y:S04]  /*1200*/  LDS.U8 R39, [R0+UR8+0x107] ;  /* 0x0001070800277984 */ /* 0x000e280008000000 */
[----:B0-----:R-:W-:Y:S04]  /*1210*/  STS.U8 [R0+UR8+0x3], R39 ;  /* 0x0000032700007988 */ /* 0x001fe80008000008 */
[----:B-1----:R-:W0:Y:S04]  /*1220*/  LDS.U8 R41, [R0+UR9+0x107] ;  /* 0x0001070900297984 */ /* 0x002e280008000000 */
[----:B0-----:R-:W-:Y:S04]  /*1230*/  STS.U8 [R0+UR9+0x3], R41 ;  /* 0x0000032900007988 */ /* 0x001fe80008000009 */
[----:B------:R-:W0:Y:S04]  /*1240*/  LDS.U8 R43, [R0+UR7+0x108] ;  /* 0x00010807002b7984 */ /* 0x000e280008000000 */
[----:B0-----:R-:W-:Y:S04]  /*1250*/  STS.U8 [R0+UR7+0x4], R43 ;  /* 0x0000042b00007988 */ /* 0x001fe80008000007 */
[----:B------:R-:W0:Y:S04]  /*1260*/  LDS.U8 R45, [R0+UR8+0x108] ;  /* 0x00010808002d7984 */ /* 0x000e280008000000 */
[----:B0-----:R-:W-:Y:S04]  /*1270*/  STS.U8 [R0+UR8+0x4], R45 ;  /* 0x0000042d00007988 */ /* 0x001fe80008000008 */
[----:B------:R-:W0:Y:S04]  /*1280*/  LDS.U8 R47, [R0+UR9+0x108] ;  /* 0x00010809002f7984 */ /* 0x000e280008000000 */
[----:B0-----:R0:W-:Y:S02]  /*1290*/  STS.U8 [R0+UR9+0x4], R47 ;  /* 0x0000042f00007988 */ /* 0x0011e40008000009 */
.L_x_28:
[----:B------:R-:W-:Y:S05]  /*12a0*/  BSYNC.RECONVERGENT B0 ;  /* 0x0000000000007941 */ /* 0x000fea0003800200 */
.L_x_27:
[----:B--2---:R-:W2:Y:S01]  /*12b0*/  LDS.U8 R35, [R0+UR7+0x20a] ;  /* 0x00020a0700237984 */ /* 0x004ea20008000000 */
[----:B------:R-:W-:Y:S03]  /*12c0*/  BSSY.RECONVERGENT B0, `(.L_x_29) ;  /* 0x0000016000007945 */ /* 0x000fe60003800200 */
[----:B--2---:R-:W-:Y:S04]  /*12d0*/  STS.U8 [R0+UR7+0x106], R35 ;  /* 0x0001062300007988 */ /* 0x004fe80008000007 */
[----:B------:R-:W2:Y:S04]  /*12e0*/  LDS.U8 R39, [R0+UR8+0x20a] ;  /* 0x00020a0800277984 */ /* 0x000ea80008000000 */
[----:B--2---:R-:W-:Y:S04]  /*12f0*/  STS.U8 [R0+UR8+0x106], R39 ;  /* 0x0001062700007988 */ /* 0x004fe80008000008 */
[----:B-1----:R-:W1:Y:S04]  /*1300*/  LDS.U8 R41, [R0+UR9+0x20a] ;  /* 0x00020a0900297984 */ /* 0x002e680008000000 */
        /* <DEDUP_REMOVED lines=11> */
[----:B--2---:R2:W-:Y:S04]  /*13c0*/  STS.U8 [UR10+0x104], R35 ;  /* 0x00010423ff007988 */ /* 0x0045e8000800000a */
[----:B---3--:R2:W-:Y:S04]  /*13d0*/  STS.U8 [UR10+0x618], R39 ;  /* 0x00061827ff007988 */ /* 0x0085e8000800000a */
[----:B-1----:R2:W-:Y:S04]  /*13e0*/  STS.U8 [UR10+0xb2c], R41 ;  /* 0x000b2c29ff007988 */ /* 0x0025e8000800000a */
[----:B----4-:R2:W-:Y:S04]  /*13f0*/  STS.U8 [UR10+0x105], R43 ;  /* 0x0001052bff007988 */ /* 0x0105e8000800000a */
[----:B-----5:R2:W-:Y:S04]  /*1400*/  STS.U8 [UR10+0x619], R44 ;  /* 0x0006192cff007988 */ /* 0x0205e8000800000a */
[----:B0-----:R2:W-:Y:S02]  /*1410*/  STS.U8 [UR10+0xb2d], R45 ;  /* 0x000b2d2dff007988 */ /* 0x0015e4000800000a */
.L_x_30:
[----:B------:R-:W-:Y:S05]  /*1420*/  BSYNC.RECONVERGENT B0 ;  /* 0x0000000000007941 */ /* 0x000fea0003800200 */
.L_x_29:
[----:B------:R-:W-:Y:S04]  /*1430*/  BSSY.RECONVERGENT B0, `(.L_x_31) ;  /* 0x000000e000007945 */ /* 0x000fe80003800200 */
[----:B------:R-:W-:Y:S05]  /*1440*/  @P2 BRA `(.L_x_32) ;  /* 0x0000000000302947 */ /* 0x000fea0003800000 */
[----:B--2---:R-:W2:Y:S04]  /*1450*/  LDS.U8 R35, [R0+UR7+0x20b] ;  /* 0x00020b0700237984 */ /* 0x004ea80008000000 */
[----:B--2---:R-:W-:Y:S04]  /*1460*/  STS.U8 [R0+UR7+0x107], R35 ;  /* 0x0001072300007988 */ /* 0x004fe80008000007 */
[----:B------:R-:W2:Y:S04]  /*1470*/  LDS.U8 R39, [R0+UR8+0x20b] ;  /* 0x00020b0800277984 */ /* 0x000ea80008000000 */
[----:B--2---:R-:W-:Y:S04]  /*1480*/  STS.U8 [R0+UR8+0x107], R39 ;  /* 0x0001072700007988 */ /* 0x004fe80008000008 */
[----:B-1----:R-:W1:Y:S04]  /*1490*/  LDS.U8 R41, [R0+UR9+0x20b] ;  /* 0x00020b0900297984 */ /* 0x002e680008000000 */
[----:B-1----:R-:W-:Y:S04]  /*14a0*/  STS.U8 [R0+UR9+0x107], R41 ;  /* 0x0001072900007988 */ /* 0x002fe80008000009 */
[----:B------:R-:W1:Y:S04]  /*14b0*/  LDS.U8 R43, [R0+UR7+0x20c] ;  /* 0x00020c07002b7984 */ /* 0x000e680008000000 */
[----:B-1----:R-:W-:Y:S04]  /*14c0*/  STS.U8 [R0+UR7+0x108], R43 ;  /* 0x0001082b00007988 */ /* 0x002fe80008000007 */
[----:B------:R-:W1:Y:S04]  /*14d0*/  LDS.U8 R45, [R0+UR8+0x20c] ;  /* 0x00020c08002d7984 */ /* 0x000e680008000000 */
[----:B-1----:R-:W-:Y:S04]  /*14e0*/  STS.U8 [R0+UR8+0x108], R45 ;  /* 0x0001082d00007988 */ /* 0x002fe80008000008 */
[----:B0-----:R-:W0:Y:S04]  /*14f0*/  LDS.U8 R47, [R0+UR9+0x20c] ;  /* 0x00020c09002f7984 */ /* 0x001e280008000000 */
[----:B0-----:R3:W-:Y:S02]  /*1500*/  STS.U8 [R0+UR9+0x108], R47 ;  /* 0x0001082f00007988 */ /* 0x0017e40008000009 */
.L_x_32:
[----:B------:R-:W-:Y:S05]  /*1510*/  BSYNC.RECONVERGENT B0 ;  /* 0x0000000000007941 */ /* 0x000fea0003800200 */
.L_x_31:
        /* <DEDUP_REMOVED lines=12> */
[----:B------:R-:W4:Y:S04]  /*15e0*/  LDS.U8 R39, [UR10+0x820] ;  /* 0x0008200aff277984 */ /* 0x000f280008000000 */
[----:B-1----:R-:W1:Y:S04]  /*15f0*/  LDS.U8 R41, [UR10+0xd34] ;  /* 0x000d340aff297984 */ /* 0x002e680008000000 */
[----:B------:R-:W5:Y:S04]  /*1600*/  LDS.U8 R43, [UR10+0x30d] ;  /* 0x00030d0aff2b7984 */ /* 0x000f680008000000 */
[----:B------:R-:W0:Y:S04]  /*1610*/  LDS.U8 R44, [UR10+0x821] ;  /* 0x0008210aff2c7984 */ /* 0x000e280008000000 */
[----:B------:R-:W3:Y:S04]  /*1620*/  LDS.U8 R45, [UR10+0xd35] ;  /* 0x000d350aff2d7984 */ /* 0x000ee80008000000 */
[----:B--2---:R2:W-:Y:S04]  /*1630*/  STS.U8 [UR10+0x208], R35 ;  /* 0x00020823ff007988 */ /* 0x0045e8000800000a */
[----:B----4-:R2:W-:Y:S04]  /*1640*/  STS.U8 [UR10+0x71c], R39 ;  /* 0x00071c27ff007988 */ /* 0x0105e8000800000a */
[----:B-1----:R2:W-:Y:S04]  /*1650*/  STS.U8 [UR10+0xc30], R41 ;  /* 0x000c3029ff007988 */ /* 0x0025e8000800000a */
[----:B-----5:R2:W-:Y:S04]  /*1660*/  STS.U8 [UR10+0x209], R43 ;  /* 0x0002092bff007988 */ /* 0x0205e8000800000a */
[----:B0-----:R2:W-:Y:S04]  /*1670*/  STS.U8 [UR10+0x71d], R44 ;  /* 0x00071d2cff007988 */ /* 0x0015e8000800000a */
[----:B---3--:R2:W-:Y:S02]  /*1680*/  STS.U8 [UR10+0xc31], R45 ;  /* 0x000c312dff007988 */ /* 0x0085e4000800000a */
.L_x_34:
[----:B------:R-:W-:Y:S05]  /*1690*/  BSYNC.RECONVERGENT B0 ;  /* 0x0000000000007941 */ /* 0x000fea0003800200 */
.L_x_33:
        /* <DEDUP_REMOVED lines=12> */
[----:B0--3--:R-:W0:Y:S04]  /*1760*/  LDS.U8 R47, [R0+UR9+0x310] ;  /* 0x00031009002f7984 */ /* 0x009e280008000000 */
[----:B0-----:R4:W-:Y:S02]  /*1770*/  STS.U8 [R0+UR9+0x20c], R47 ;  /* 0x00020c2f00007988 */ /* 0x0019e40008000009 */
.L_x_36:
[----:B------:R-:W-:Y:S05]  /*1780*/  BSYNC.RECONVERGENT B0 ;  /* 0x0000000000007941 */ /* 0x000fea0003800200 */
.L_x_35:
        /* <DEDUP_REMOVED lines=12> */
[----:B------:R-:W5:Y:S04]  /*1850*/  LDS.U8 R39, [UR10+0x924] ;  /* 0x0009240aff277984 */ /* 0x000f680008000000 */
[----:B-1----:R-:W1:Y:S04]  /*1860*/  LDS.U8 R41, [UR10+0xe38] ;  /* 0x000e380aff297984 */ /* 0x002e680008000000 */
[----:B------:R-:W0:Y:S04]  /*1870*/  LDS.U8 R43, [UR10+0x411] ;  /* 0x0004110aff2b7984 */ /* 0x000e280008000000 */
[----:B------:R-:W3:Y:S04]  /*1880*/  LDS.U8 R44, [UR10+0x925] ;  /* 0x0009250aff2c7984 */ /* 0x000ee80008000000 */
[----:B------:R-:W4:Y:S04]  /*1890*/  LDS.U8 R45, [UR10+0xe39] ;  /* 0x000e390aff2d7984 */ /* 0x000f280008000000 */
[----:B--2---:R2:W-:Y:S04]  /*18a0*/  STS.U8 [UR10+0x30c], R35 ;  /* 0x00030c23ff007988 */ /* 0x0045e8000800000a */
[----:B-----5:R2:W-:Y:S04]  /*18b0*/  STS.U8 [UR10+0x820], R39 ;  /* 0x00082027ff007988 */ /* 0x0205e8000800000a */
[----:B-1----:R2:W-:Y:S04]  /*18c0*/  STS.U8 [UR10+0xd34], R41 ;  /* 0x000d3429ff007988 */ /* 0x0025e8000800000a */
[----:B0-----:R2:W-:Y:S04]  /*18d0*/  STS.U8 [UR10+0x30d], R43 ;  /* 0x00030d2bff007988 */ /* 0x0015e8000800000a */
[----:B---3--:R2:W-:Y:S04]  /*18e0*/  STS.U8 [UR10+0x821], R44 ;  /* 0x0008212cff007988 */ /* 0x0085e8000800000a */
[----:B----4-:R2:W-:Y:S02]  /*18f0*/  STS.U8 [UR10+0xd35], R45 ;  /* 0x000d352dff007988 */ /* 0x0105e4000800000a */
.L_x_38:
[----:B------:R-:W-:Y:S05]  /*1900*/  BSYNC.RECONVERGENT B0 ;  /* 0x0000000000007941 */ /* 0x000fea0003800200 */
.L_x_37:
        /* <DEDUP_REMOVED lines=12> */
[----:B0--34-:R-:W0:Y:S04]  /*19d0*/  LDS.U8 R47, [R0+UR9+0x414] ;  /* 0x00041409002f7984 */ /* 0x019e280008000000 */
[----:B0-----:R0:W-:Y:S02]  /*19e0*/  STS.U8 [R0+UR9+0x310], R47 ;  /* 0x0003102f00007988 */ /* 0x0011e40008000009 */
.L_x_40:
[----:B------:R-:W-:Y:S05]  /*19f0*/  BSYNC.RECONVERGENT B0 ;  /* 0x0000000000007941 */ /* 0x000fea0003800200 */
.L_x_39:
[----:B------:R-:W-:Y:S01]  /*1a00*/  UISETP.GE.U32.AND UP0, UPT, UR23, UR6, UPT ;  /* 0x000000061700728c */ /* 0x000fe2000bf06070 */
[----:B------:R-:W-:Y:S08]  /*1a10*/  BSSY.RECONVERGENT B0, `(.L_x_15) ;  /* 0x0000040000007945 */ /* 0x000ff00003800200 */
[----:B------:R-:W-:Y:S05]  /*1a20*/  BRA.U UP0, `(.L_x_41) ;  /* 0x0000000100f87547 */ /* 0x000fea000b800000 */
[----:B--2---:R-:W-:-:S04]  /*1a30*/  IADD3 R44, P0, PT, R40, UR14, RZ ;  /* 0x0000000e282c7c10 */ /* 0x004fc8000ff1e0ff */
[----:B------:R-:W-:-:S05]  /*1a40*/  LEA.HI.X.SX32 R45, R40, UR15, 0x1, P0 ;  /* 0x0000000f282d7c11 */ /* 0x000fca00080f0eff */
[----:B------:R-:W2:Y:S04]  /*1a50*/  LDG.E.U8 R35, desc[UR12][R44.64+0x2] ;  /* 0x0000020c2c237981 */ /* 0x000ea8000c1e1100 */
[----:B------:R-:W5:Y:S04]  /*1a60*/  LDG.E.U8 R39, desc[UR12][R44.64+0x1] ;  /* 0x0000010c2c277981 */ /* 0x000f68000c1e1100 */
[----:B-1----:R-:W3:Y:S01]  /*1a70*/  LDG.E.U8 R41, desc[UR12][R44.64] ;  /* 0x0000000c2c297981 */ /* 0x002ee2000c1e1100 */
[----:B------:R-:W-:Y:S03]  /*1a80*/  BSSY.RECONVERGENT B1, `(.L_x_42) ;  /* 0x0000023000017945 */ /* 0x000fe60003800200 */
[----:B--2---:R1:W-:Y:S04]  /*1a90*/  STS.U8 [R0+UR7+0x412], R35 ;  /* 0x0004122300007988 */ /* 0x0043e80008000007 */
[----:B-----5:R1:W-:Y:S04]  /*1aa0*/  STS.U8 [R0+UR8+0x412], R39 ;  /* 0x0004122700007988 */ /* 0x0203e80008000008 */
[----:B---3--:R1:W-:Y:S01]  /*1ab0*/  STS.U8 [R0+UR9+0x412], R41 ;  /* 0x0004122900007988 */ /* 0x0083e20008000009 */
[----:B------:R-:W-:Y:S05]  /*1ac0*/  @P1 BRA `(.L_x_43) ;  /* 0x0000000000781947 */ /* 0x000fea0003800000 */
[----:B------:R-:W-:Y:S01]  /*1ad0*/  ISETP.GE.AND P0, PT, R42, 0x2, PT ;  /* 0x000000022a00780c */ /* 0x000fe20003f06270 */
[----:B------:R-:W-:-:S12]  /*1ae0*/  BSSY.RELIABLE B2, `(.L_x_44) ;  /* 0x0000011000027945 */ /* 0x000fd80003800100 */
[----:B------:R-:W-:Y:S05]  /*1af0*/  @!P0 BRA `(.L_x_45) ;  /* 0x0000000000308947 */ /* 0x000fea0003800000 */
[----:B------:R-:W-:-:S04]  /*1b00*/  IADD3 R46, P0, PT, R36, UR14, RZ ;  /* 0x0000000e242e7c10 */ /* 0x000fc8000ff1e0ff */
[----:B0---4-:R-:W-:-:S05]  /*1b10*/  LEA.HI.X.SX32 R47, R36, UR15, 0x1, P0 ;  /* 0x0000000f242f7c11 */ /* 0x011fca00080f0eff */
        /* <DEDUP_REMOVED lines=8> */
[----:B----4-:R0:W-:Y:S01]  /*1ba0*/  STS.U8 [UR10+0xe38], R39 ;  /* 0x000e3827ff007988 */ /* 0x0101e2000800000a */
[----:B------:R-:W-:Y:S05]  /*1bb0*/  BRA `(.L_x_46) ;  /* 0x00000000000c7947 */ /* 0x000fea0003800000 */
.L_x_45:
[----:B------:R-:W-:-:S13]  /*1bc0*/  ISETP.NE.AND P0, PT, R42, 0x1, PT ;  /* 0x000000012a00780c */ /* 0x000fda0003f05270 */
[----:B------:R-:W-:Y:S05]  /*1bd0*/  @P0 BREAK.RELIABLE B2 ;  /* 0x0000000000020942 */ /* 0x000fea0003800100 */
[----:B------:R-:W-:Y:S05]  /*1be0*/  @P0 BRA `(.L_x_43) ;  /* 0x0000000000300947 */ /* 0x000fea0003800000 */
.L_x_46:
[----:B------:R-:W-:Y:S05]  /*1bf0*/  BSYNC.RELIABLE B2 ;  /* 0x0000000000027941 */ /* 0x000fea0003800100 */
.L_x_44:
        /* <DEDUP_REMOVED lines=11> */
.L_x_43:
[----:B------:R-:W-:Y:S05]  /*1cb0*/  BSYNC.RECONVERGENT B1 ;  /* 0x0000000000017941 */ /* 0x000fea0003800200 */
.L_x_42:
[----:B------:R-:W-:Y:S05]  /*1cc0*/  WARPSYNC.ALL ;  /* 0x0000000000007948 */ /* 0x000fea0003800000 */
[----:B------:R-:W-:Y:S05]  /*1cd0*/  @P2 BRA `(.L_x_41) ;  /* 0x00000000004c2947 */ /* 0x000fea0003800000 */
[----:B------:R-:W-:Y:S02]  /*1ce0*/  ISETP.GE.U32.AND P2, PT, R37, UR18, PT ;  /* 0x0000001225007c0c */ /* 0x000fe4000bf46070 */
[----:B------:R-:W-:-:S11]  /*1cf0*/  ISETP.GE.U32.AND P3, PT, R33, UR18, PT ;  /* 0x0000001221007c0c */ /* 0x000fd6000bf66070 */
[----:B-12---:R-:W1:Y:S02]  /*1d00*/  @!P2 LDC R35, c[0x0][0x398] ;  /* 0x0000e600ff23ab82 */ /* 0x006e640000000800 */
[----:B-1----:R-:W-:Y:S02]  /*1d10*/  @!P2 IADD3 R46, P0, PT, R44, R35, RZ ;  /* 0x000000232c2ea210 */ /* 0x002fe40007f1e0ff */
[C---:B------:R-:W-:Y:S02]  /*1d20*/  @!P3 IADD3 R44, P1, PT, R32.reuse, UR14, RZ ;  /* 0x0000000e202cbc10 */ /* 0x040fe4000ff3e0ff */
[----:B0---4-:R-:W-:Y:S02]  /*1d30*/  @!P2 LEA.HI.X.SX32 R47, R35, R45, 0x1, P0 ;  /* 0x0000002d232fa211 */ /* 0x011fe400000f0eff */
[----:B------:R-:W-:-:S03]  /*1d40*/  @!P3 LEA.HI.X.SX32 R45, R32, UR15, 0x1, P1 ;  /* 0x0000000f202dbc11 */ /* 0x000fc600088f0eff */
[----:B------:R-:W2:Y:S04]  /*1d50*/  @!P2 LDG.E.U8 R35, desc[UR12][R46.64+0x2] ;  /* 0x0000020c2e23a981 */ /* 0x000ea8000c1e1100 */
        /* <DEDUP_REMOVED lines=11> */
.L_x_41:
[----:B------:R-:W-:Y:S05]  /*1e10*/  BSYNC.RECONVERGENT B0 ;  /* 0x0000000000007941 */ /* 0x000fea0003800200 */
.L_x_15:
[----:B------:R-:W-:Y:S01]  /*1e20*/  UIADD3 UR10, UPT, UPT, UR4, -0x2, URZ ;  /* 0xfffffffe040a7890 */ /* 0x000fe2000fffe0ff */
[C---:B012---:R-:W-:Y:S01]  /*1e30*/  IADD3 R35, PT, PT, R42.reuse, -0x2, RZ ;  /* 0xfffffffe2a237810 */ /* 0x047fe20007ffe0ff */
[----:B------:R-:W-:Y:S01]  /*1e40*/  BAR.SYNC.DEFER_BLOCKING 0x0 ;  /* 0x0000000000007b1d */ /* 0x000fe20000010000 */
[----:B------:R-:W-:Y:S01]  /*1e50*/  ISETP.GE.U32.AND P2, PT, R37, UR18, PT ;  /* 0x0000001225007c0c */ /* 0x000fe2000bf46070 */
[----:B------:R-:W-:Y:S01]  /*1e60*/  UISETP.GE.U32.AND UP0, UPT, UR10, UR6, UPT ;  /* 0x000000060a00728c */ /* 0x000fe2000bf06070 */
[----:B------:R-:W-:Y:S01]  /*1e70*/  ISETP.GE.U32.AND P1, PT, R35, UR18, PT ;  /* 0x0000001223007c0c */ /* 0x000fe2000bf26070 */
[----:B------:R-:W-:Y:S01]  /*1e80*/  UIADD3 UR10, UPT, UPT, UR4, -0x1, URZ ;  /* 0xffffffff040a7890 */ /* 0x000fe2000fffe0ff */
[C---:B------:R-:W-:Y:S01]  /*1e90*/  IADD3 R35, PT, PT, R42.reuse, -0x1, RZ ;  /* 0xffffffff2a237810 */ /* 0x040fe20007ffe0ff */
[----:B------:R-:W-:Y:S01]  /*1ea0*/  UISETP.GT.U32.AND UP0, UPT, UR4, 0x1, !UP0 ;  /* 0x000000010400788c */ /* 0x000fe2000c704070 */
[----:B------:R-:W-:Y:S01]  /*1eb0*/  ISETP.GT.AND P1, PT, R42, 0x1, !P1 ;  /* 0x000000012a00780c */ /* 0x000fe20004f24270 */
[----:B------:R-:W0:Y:S01]  /*1ec0*/  LDCU.S8 UR11, c[0x3][0x1b] ;  /* 0x00c00360ff0b77ac */ /* 0x000e220008000200 */
[----:B------:R-:W-:Y:S01]  /*1ed0*/  ISETP.GE.U32.AND P0, PT, R35, UR18, PT ;  /* 0x0000001223007c0c */ /* 0x000fe2000bf06070 */
[----:B------:R-:W-:Y:S01]  /*1ee0*/  BSSY.RECONVERGENT B0, `(.L_x_47) ;  /* 0x00001e0000007945 */ /* 0x000fe20003800200 */
[----:B------:R-:W-:-:S02]  /*1ef0*/  MOV R37, RZ ;  /* 0x000000ff00257202 */ /* 0x000fc40000000f00 */
[----:B------:R-:W-:Y:S02]  /*1f00*/  PLOP3.LUT P1, PT, P1, PT, UP0, 0x80, 0x8 ;  /* 0x000000000008781c */ /* 0x000fe40000f2f008 */
[C---:B------:R-:W-:Y:S02]  /*1f10*/  ISETP.GT.AND P0, PT, R42.reuse, RZ, !P0 ;  /* 0x000000ff2a00720c */ /* 0x040fe40004704270 */
[----:B------:R-:W-:Y:S02]  /*1f20*/  ISETP.GT.AND P2, PT, R42, -0x2, !P2 ;  /* 0xfffffffe2a00780c */ /* 0x000fe40005744270 */
[----:B------:R-:W-:Y:S02]  /*1f30*/  PLOP3.LUT P3, PT, P0, PT, UP0, 0x80, 0x8 ;  /* 0x000000000008781c */ /* 0x000fe4000076f008 */
[----:B------:R-:W-:Y:S02]  /*1f40*/  PLOP3.LUT P0, PT, PT, PT, UP0, 0x80, 0x8 ;  /* 0x000000000008781c */ /* 0x000fe40003f0f008 */
[----:B------:R-:W-:-:S02]  /*1f50*/  PLOP3.LUT P2, PT, P2, PT, UP0, 0x80, 0x8 ;  /* 0x000000000008781c */ /* 0x000fc4000174f008 */
[----:B------:R-:W-:Y:S01]  /*1f60*/  ISETP.GT.AND P0, PT, R42, -0x1, P0 ;  /* 0xffffffff2a00780c */ /* 0x000fe20000704270 */
[----:B------:R-:W1:Y:S01]  /*1f70*/  @P1 LDS.U8 R39, [R0+UR7] ;  /* 0x0000000700271984 */ /* 0x000e620008000000 */
[----:B------:R-:W2:Y:S03]  /*1f80*/  @P1 LDC.U8 R35, c[0x3][RZ] ;  /* 0x00c00000ff231b82 */ /* 0x000ea60000000000 */
[----:B------:R-:W5:Y:S04]  /*1f90*/  @P1 LDS.U8 R41, [R0+UR8] ;  /* 0x0000000800291984 */ /* 0x000f680008000000 */
[----:B------:R-:W0:Y:S01]  /*1fa0*/  @P1 LDS.U8 R45, [R0+UR9] ;  /* 0x00000009002d1984 */ /* 0x000e220008000000 */
[----:B------:R-:W0:Y:S03]  /*1fb0*/  @P3 LDC.S8 R49, c[0x3][0x5] ;  /* 0x00c00140ff313b82 */ /* 0x000e260000000200 */
[----:B------:R-:W0:Y:S04]  /*1fc0*/  @P3 LDS.U8 R43, [R0+UR7+0x1] ;  /* 0x00000107002b3984 */ /* 0x000e280008000000 */
[----:B------:R-:W0:Y:S04]  /*1fd0*/  @P3 LDS.U8 R52, [R0+UR8+0x1] ;  /* 0x0000010800343984 */ /* 0x000e280008000000 */
[----:B------:R-:W0:Y:S04]  /*1fe0*/  @P3 LDS.U8 R44, [R0+UR9+0x1] ;  /* 0x00000109002c3984 */ /* 0x000e280008000000 */
[----:B------:R-:W0:Y:S01]  /*1ff0*/  @P0 LDS.U8 R48, [R0+UR8+0x2] ;  /* 0x0000020800300984 */ /* 0x000e220008000000 */
[----:B--2---:R-:W-:Y:S01]  /*2000*/  @P1 PRMT R46, R35, 0x8880, RZ ;  /* 0x00008880232e1816 */ /* 0x004fe200000000ff */
[----:B------:R-:W-:-:S02]  /*2010*/  IMAD.MOV.U32 R35, RZ, RZ, RZ ;  /* 0x000000ffff237224 */ /* 0x000fc400078e00ff */
[----:B------:R-:W2:Y:S04]  /*2020*/  @P0 LDS.U8 R50, [R0+UR9+0x2] ;  /* 0x0000020900320984 */ /* 0x000ea80008000000 */
[----:B---34-:R-:W3:Y:S04]  /*2030*/  @P2 LDS.U8 R47, [R0+UR9+0x3] ;  /* 0x00000309002f2984 */ /* 0x018ee80008000000 */
[----:B------:R-:W-:Y:S01]  /*2040*/  @P3 LDS.U8 R51, [R0+UR9+0x1] ;  /* 0x0000010900333984 */ /* 0x000fe20008000000 */
[----:B-1----:R-:W-:Y:S02]  /*2050*/  @P1 IMAD R35, R39, R46, RZ ;  /* 0x0000002e27231224 */ /* 0x002fe400078e02ff */
[----:B------:R-:W-:-:S02]  /*2060*/  HFMA2 R39, -RZ, RZ, 0, 0 ;  /* 0x00000000ff277431 */ /* 0x000fc400000001ff */
[-C--:B-----5:R-:W-:Y:S02]  /*2070*/  @P1 IMAD R39, R41, R46.reuse, RZ ;  /* 0x0000002e29271224 */ /* 0x0a0fe400078e02ff */
[----:B0-----:R-:W-:Y:S01]  /*2080*/  @P1 IMAD R37, R45, R46, RZ ;  /* 0x0000002e2d251224 */ /* 0x001fe200078e02ff */
[----:B------:R-:W0:Y:S01]  /*2090*/  @P0 LDC.S8 R41, c[0x3][0xa] ;  /* 0x00c00280ff290b82 */ /* 0x000e220000000200 */
[----:B------:R-:W1:Y:S01]  /*20a0*/  @P0 LDS.U8 R46, [R0+UR7+0x2] ;  /* 0x00000207002e0984 */ /* 0x000e620008000000 */
[----:B------:R-:W-:-:S03]  /*20b0*/  @P3 IMAD R35, R43, R49, R35 ;  /* 0x000000312b233224 */ /* 0x000fc600078e0223 */
[----:B------:R-:W-:Y:S01]  /*20c0*/  @P1 LDS.U8 R43, [R0+UR7] ;  /* 0x00000007002b1984 */ /* 0x000fe20008000000 */
[----:B------:R-:W-:-:S03]  /*20d0*/  @P3 IMAD R39, R52, R49, R39 ;  /* 0x0000003134273224 */ /* 0x000fc600078e0227 */
[----:B------:R-:W4:Y:S01]  /*20e0*/  @P2 LDS.U8 R45, [R0+UR8+0x3] ;  /* 0x00000308002d2984 */ /* 0x000f220008000000 */
[----:B------:R-:W-:Y:S02]  /*20f0*/  @P3 IMAD R37, R44, R49, R37 ;  /* 0x000000312c253224 */ /* 0x000fe400078e0225 */
[----:B------:R-:W3:Y:S01]  /*2100*/  @P2 LDC.S8 R44, c[0x3][0xf] ;  /* 0x00c003c0ff2c2b82 */ /* 0x000ee20000000200 */
[----:B------:R-:W5:Y:S07]  /*2110*/  @P2 LDS.U8 R52, [R0+UR7+0x3] ;  /* 0x0000030700342984 */ /* 0x000f6e0008000000 */
[----:B------:R-:W5:Y:S01]  /*2120*/  @P0 LDC.S8 R49, c[0x3][0x23] ;  /* 0x00c008c0ff310b82 */ /* 0x000f620000000200 */
[----:B0-----:R-:W-:-:S02]  /*2130*/  @P0 IMAD R39, R48, R41, R39 ;  /* 0x0000002930270224 */ /* 0x001fc400078e0227 */
[----:B------:R-:W-:Y:S01]  /*2140*/  @P1 LDS.U8 R48, [R0+UR9] ;  /* 0x0000000900301984 */ /* 0x000fe20008000000 */
[----:B--2---:R-:W-:-:S03]  /*2150*/  @P0 IMAD R37, R50, R41, R37 ;  /* 0x0000002932250224 */ /* 0x004fc600078e0225 */
[----:B------:R-:W0:Y:S01]  /*2160*/  @P3 LDS.U8 R50, [R0+UR7+0x1] ;  /* 0x0000010700323984 */ /* 0x000e220008000000 */
[-C--:B---3--:R-:W-:Y:S02]  /*2170*/  @P2 IMAD R37, R47, R44.reuse, R37 ;  /* 0x0000002c2f252224 */ /* 0x088fe400078e0225 */
[----:B-1----:R-:W-:Y:S02]  /*2180*/  @P0 IMAD R35, R46, R41, R35 ;  /* 0x000000292e230224 */ /* 0x002fe400078e0223 */
[----:B------:R-:W1:Y:S01]  /*2190*/  @P1 LDC.S8 R41, c[0x3][0x19] ;  /* 0x00c00640ff291b82 */ /* 0x000e620000000200 */
[----:B------:R-:W2:Y:S01]  /*21a0*/  @P1 LDS.U8 R46, [R0+UR8] ;  /* 0x00000008002e1984 */ /* 0x000ea20008000000 */
[----:B----4-:R-:W-:-:S03]  /*21b0*/  @P2 IMAD R39, R45, R44, R39 ;  /* 0x0000002c2d272224 */ /* 0x010fc600078e0227 */
[----:B------:R-:W3:Y:S01]  /*21c0*/  @P3 LDS.U8 R45, [R0+UR8+0x1] ;  /* 0x00000108002d3984 */ /* 0x000ee20008000000 */
[----:B-----5:R-:W-:Y:S02]  /*21d0*/  @P2 IMAD R35, R52, R44, R35 ;  /* 0x0000002c34232224 */ /* 0x020fe400078e0223 */
[----:B------:R-:W-:Y:S01]  /*21e0*/  IMAD.MOV.U32 R44, RZ, RZ, RZ ;  /* 0x000000ffff2c7224 */ /* 0x000fe200078e00ff */
[----:B------:R-:W0:Y:S01]  /*21f0*/  @P3 LDC.S8 R52, c[0x3][0x1e] ;  /* 0x00c00780ff343b82 */ /* 0x000e220000000200 */
[----:B-1----:R-:W-:Y:S01]  /*2200*/  @P1 MOV R47, R41 ;  /* 0x00000029002f1202 */ /* 0x002fe20000000f00 */
[----:B------:R-:W-:-:S04]  /*2210*/  HFMA2 R41, -RZ, RZ, 0, 0 ;  /* 0x00000000ff297431 */ /* 0x000fc800000001ff */
[-C--:B------:R-:W-:Y:S02]  /*2220*/  @P1 IMAD R41, R43, R47.reuse, RZ ;  /* 0x0000002f2b291224 */ /* 0x080fe400078e02ff */
[----:B------:R-:W-:Y:S02]  /*2230*/  HFMA2 R43, -RZ, RZ, 0, 0 ;  /* 0x00000000ff2b7431 */ /* 0x000fe400000001ff */
[-C--:B0-----:R-:W-:Y:S02]  /*2240*/  @P3 IMAD R41, R50, R52.reuse, R41 ;  /* 0x0000003432293224 */ /* 0x081fe400078e0229 */
[-C--:B------:R-:W-:Y:S01]  /*2250*/  @P1 IMAD R43, R48, R47.reuse, RZ ;  /* 0x0000002f302b1224 */ /* 0x080fe200078e02ff */
[----:B------:R-:W-:Y:S01]  /*2260*/  @P2 LDS.U8 R50, [R0+UR9+0x3] ;  /* 0x0000030900322984 */ /* 0x000fe20008000000 */
[----:B--2---:R-:W-:Y:S01]  /*2270*/  @P1 IMAD R44, R46, R47, RZ ;  /* 0x0000002f2e2c1224 */ /* 0x004fe200078e02ff */
[----:B------:R-:W-:Y:S01]  /*2280*/  ISETP.GE.U32.AND P1, PT, R33, UR18, PT ;  /* 0x0000001221007c0c */ /* 0x000fe2000bf26070 */
[----:B------:R-:W-:Y:S01]  /*2290*/  @P3 IMAD R43, R51, R52, R43 ;  /* 0x00000034332b3224 */ /* 0x000fe200078e022b */
[----:B------:R-:W0:Y:S02]  /*22a0*/  @P0 LDS.U8 R48, [R0+UR7+0x2] ;  /* 0x0000020700300984 */ /* 0x000e240008000000 */
[----:B------:R-:W-:-:S02]  /*22b0*/  ISETP.GT.AND P1, PT, R42, -0x3, !P1 ;  /* 0xfffffffd2a00780c */ /* 0x000fc40004f24270 */
[----:B------:R-:W1:Y:S01]  /*22c0*/  @P0 LDS.U8 R47, [R0+UR8+0x2] ;  /* 0x00000208002f0984 */ /* 0x000e620008000000 */
[----:B---3--:R-:W-:Y:S01]  /*22d0*/  @P3 IMAD R44, R45, R52, R44 ;  /* 0x000000342d2c3224 */ /* 0x008fe200078e022c */
[----:B------:R-:W-:Y:S02]  /*22e0*/  @P0 MOV R45, R49 ;  /* 0x00000031002d0202 */ /* 0x000fe40000000f00 */
[----:B------:R-:W2:Y:S01]  /*22f0*/  @P0 LDS.U8 R46, [R0+UR9+0x2] ;  /* 0x00000209002e0984 */ /* 0x000ea20008000000 */
[----:B------:R-:W3:Y:S01]  /*2300*/  @P2 LDC.U8 R49, c[0x3][0x28] ;  /* 0x00c00a00ff312b82 */ /* 0x000ee20000000000 */
[----:B------:R-:W-:Y:S01]  /*2310*/  PLOP3.LUT P1, PT, P1, PT, UP0, 0x80, 0x8 ;  /* 0x000000000008781c */ /* 0x000fe20000f2f008 */
[----:B------:R-:W-:Y:S02]  /*2320*/  UISETP.GE.U32.AND UP0, UPT, UR10, UR6, UPT ;  /* 0x000000060a00728c */ /* 0x000fe4000bf06070 */
[----:B------:R-:W-:-:S10]  /*2330*/  UPRMT UR10, UR20, 0x8880, URZ ;  /* 0x00008880140a7896 */ /* 0x000fd400080000ff */
[----:B------:R-:W4:Y:S01]  /*2340*/  @P1 LDS.U8 R52, [R0+UR9+0x4] ;  /* 0x0000040900341984 */ /* 0x000f220008000000 */
[----:B---3--:R-:W-:Y:S01]  /*2350*/  @P2 PRMT R49, R49, 0x8880, RZ ;  /* 0x0000888031312816 */ /* 0x008fe200000000ff */
[-C--:B0-----:R-:W-:Y:S02]  /*2360*/  @P0 IMAD R41, R48, R45.reuse, R41 ;  /* 0x0000002d30290224 */ /* 0x081fe400078e0229 */
[----:B------:R-:W0:Y:S01]  /*2370*/  @P2 LDS.U8 R48, [R0+UR7+0x3] ;  /* 0x0000030700302984 */ /* 0x000e220008000000 */
[----:B-1----:R-:W-:-:S03]  /*2380*/  @P0 IMAD R44, R47, R45, R44 ;  /* 0x0000002d2f2c0224 */ /* 0x002fc600078e022c */
[----:B------:R-:W1:Y:S01]  /*2390*/  @P2 LDS.U8 R47, [R0+UR8+0x3] ;  /* 0x00000308002f2984 */ /* 0x000e620008000000 */
[----:B--2---:R-:W-:Y:S01]  /*23a0*/  @P0 IMAD R43, R46, R45, R43 ;  /* 0x0000002d2e2b0224 */ /* 0x004fe200078e022b */
[----:B------:R-:W-:Y:S02]  /*23b0*/  PLOP3.LUT P0, PT, PT, PT, UP0, 0x40, 0x4 ;  /* 0x000000000004781c */ /* 0x000fe40003f0e808 */
[----:B------:R-:W2:Y:S01]  /*23c0*/  @P1 LDS.U8 R46, [R0+UR7+0x4] ;  /* 0x00000407002e1984 */ /* 0x000ea20008000000 */
[----:B------:R-:W4:Y:S01]  /*23d0*/  @P1 LDC.S8 R45, c[0x3][0x2d] ;  /* 0x00c00b40ff2d1b82 */ /* 0x000f220000000200 */
[----:B------:R-:W-:Y:S02]  /*23e0*/  @P2 IMAD R43, R50, R49, R43 ;  /* 0x00000031322b2224 */ /* 0x000fe400078e022b */
[----:B------:R-:W3:Y:S02]  /*23f0*/  @P1 LDS.U8 R50, [R0+UR7+0x4] ;  /* 0x0000040700321984 */ /* 0x000ee40008000000 */
[----:B----4-:R-:W-:-:S02]  /*2400*/  @P1 IMAD R43, R52, R45, R43 ;  /* 0x0000002d342b1224 */ /* 0x010fc400078e022b */
[-C--:B0-----:R-:W-:Y:S02]  /*2410*/  @P2 IMAD R41, R48, R49.reuse, R41 ;  /* 0x0000003130292224 */ /* 0x081fe400078e0229 */
[----:B------:R-:W0:Y:S01]  /*2420*/  @P1 LDS.U8 R48, [R0+UR8+0x4] ;  /* 0x0000040800301984 */ /* 0x000e220008000000 */
[----:B-1----:R-:W-:-:S03]  /*2430*/  @P2 IMAD R44, R47, R49, R44 ;  /* 0x000000312f2c2224 */ /* 0x002fc600078e022c */
[----:B------:R-:W1:Y:S01]  /*2440*/  @P1 LDS.U8 R47, [R0+UR8+0x4] ;  /* 0x00000408002f1984 */ /* 0x000e620008000000 */
[----:B--2---:R-:W-:Y:S01]  /*2450*/  @P1 IMAD R41, R46, R45, R41 ;  /* 0x0000002d2e291224 */ /* 0x004fe200078e0229 */
[----:B------:R-:W-:Y:S01]  /*2460*/  IADD3 R46, PT, PT, R42, -0x2, RZ ;  /* 0xfffffffe2a2e7810 */ /* 0x000fe20007ffe0ff */
[----:B---3--:R-:W-:-:S03]  /*2470*/  @P1 IMAD R35, R50, UR10, R35 ;  /* 0x0000000a32231c24 */ /* 0x008fc6000f8e0223 */
[----:B------:R-:W-:-:S04]  /*2480*/  ISETP.LT.U32.AND P0, PT, R46, UR18, P0 ;  /* 0x000000122e007c0c */ /* 0x000fc80008701070 */
[----:B------:R-:W-:Y:S02]  /*2490*/  ISETP.GT.AND P2, PT, R42, 0x1, P0 ;  /* 0x000000012a00780c */ /* 0x000fe40000744270 */
[----:B------:R-:W-:-:S11]  /*24a0*/  PLOP3.LUT P0, PT, PT, PT, UP0, 0x40, 0x4 ;  /* 0x000000000004781c */ /* 0x000fd60003f0e808 */
[----:B------:R-:W2:Y:S04]  /*24b0*/  @P2 LDS.U8 R52, [R0+UR7+0x104] ;  /* 0x0001040700342984 */ /* 0x000ea80008000000 */
[----:B------:R-:W3:Y:S04]  /*24c0*/  @P2 LDS.U8 R49, [R0+UR9+0x104] ;  /* 0x0001040900312984 */ /* 0x000ee80008000000 */
[----:B------:R-:W-:Y:S01]  /*24d0*/  @P2 LDS.U8 R50, [R0+UR7+0x104] ;  /* 0x0001040700322984 */ /* 0x000fe20008000000 */
[----:B0-----:R-:W-:-:S03]  /*24e0*/  @P1 IMAD R39, R48, UR10, R39 ;  /* 0x0000000a30271c24 */ /* 0x001fc6000f8e0227 */
[----:B------:R-:W0:Y:S01]  /*24f0*/  @P1 LDS.U8 R48, [R0+UR9+0x4] ;  /* 0x0000040900301984 */ /* 0x000e220008000000 */
[----:B-1----:R-:W-:-:S03]  /*2500*/  @P1 IMAD R44, R47, R45, R44 ;  /* 0x0000002d2f2c1224 */ /* 0x002fc600078e022c */
[----:B------:R-:W1:Y:S01]  /*2510*/  @P2 LDS.U8 R47, [R0+UR8+0x104] ;  /* 0x00010408002f2984 */ /* 0x000e620008000000 */
[----:B------:R-:W2:Y:S02]  /*2520*/  @P2 LDC.S8 R45, c[0x3][0x1a] ;  /* 0x00c00680ff2d2b82 */ /* 0x000ea40000000200 */
[-C--:B--2---:R-:W-:Y:S02]  /*2530*/  @P2 IMAD R41, R52, R45.reuse, R41 ;  /* 0x0000002d34292224 */ /* 0x084fe400078e0229 */
[----:B------:R-:W2:Y:S01]  /*2540*/  @P2 LDS.U8 R52, [R0+UR8+0x104] ;  /* 0x0001040800342984 */ /* 0x000ea20008000000 */
[-C--:B---3--:R-:W-:Y:S02]  /*2550*/  @P2 IMAD R43, R49, R45.reuse, R43 ;  /* 0x0000002d312b2224 */ /* 0x088fe400078e022b */
[----:B0-----:R-:W-:Y:S01]  /*2560*/  @P1 IMAD R37, R48, UR10, R37 ;  /* 0x0000000a30251c24 */ /* 0x001fe2000f8e0225 */
[----:B------:R-:W0:Y:S01]  /*2570*/  LDCU.S8 UR10, c[0x3][0x1] ;  /* 0x00c00020ff0a77ac */ /* 0x000e220008000200 */
[----:B------:R-:W3:Y:S01]  /*2580*/  @P2 LDS.U8 R48, [R0+UR9+0x104] ;  /* 0x0001040900302984 */ /* 0x000ee20008000000 */
[----:B------:R-:W-:Y:S01]  /*2590*/  PLOP3.LUT P1, PT, PT, PT, UP0, 0x40, 0x4 ;  /* 0x000000000004781c */ /* 0x000fe20003f2e808 */
[----:B-1----:R-:W-:Y:S01]  /*25a0*/  @P2 IMAD R44, R47, R45, R44 ;  /* 0x0000002d2f2c2224 */ /* 0x002fe200078e022c */
[----:B------:R-:W-:-:S02]  /*25b0*/  IADD3 R47, PT, PT, R42, -0x1, RZ ;  /* 0xffffffff2a2f7810 */ /* 0x000fc40007ffe0ff */
[----:B------:R-:W-:Y:S02]  /*25c0*/  ISETP.GT.AND P1, PT, R42, -0x1, P1 ;  /* 0xffffffff2a00780c */ /* 0x000fe40000f24270 */
[----:B------:R-:W-:-:S04]  /*25d0*/  ISETP.LT.U32.AND P0, PT, R47, UR18, P0 ;  /* 0x000000122f007c0c */ /* 0x000fc80008701070 */
[----:B------:R-:W-:Y:S01]  /*25e0*/  ISETP.GT.AND P0, PT, R42, RZ, P0 ;  /* 0x000000ff2a00720c */ /* 0x000fe20000704270 */
[----:B0-----:R-:W-:-:S12]  /*25f0*/  @P2 IMAD R35, R50, UR10, R35 ;  /* 0x0000000a32232c24 */ /* 0x001fd8000f8e0223 */
[----:B------:R-:W0:Y:S04]  /*2600*/  @P0 LDS.U8 R45, [R0+UR9+0x105] ;  /* 0x00010509002d0984 */ /* 0x000e280008000000 */
[----:B------:R-:W1:Y:S01]  /*2610*/  @P0 LDS.U8 R50, [R0+UR7+0x105] ;  /* 0x0001050700320984 */ /* 0x000e620008000000 */
[----:B--2---:R-:W-:-:S03]  /*2620*/  @P2 IMAD R39, R52, UR10, R39 ;  /* 0x0000000a34272c24 */ /* 0x004fc6000f8e0227 */
[----:B------:R-:W2:Y:S04]  /*2630*/  @P0 LDS.U8 R52, [R0+UR8+0x105] ;  /* 0x0001050800340984 */ /* 0x000ea80008000000 */
[----:B------:R-:W4:Y:S01]  /*2640*/  @P0 LDS.U8 R49, [R0+UR8+0x105] ;  /* 0x0001050800310984 */ /* 0x000f220008000000 */
[----:B---3--:R-:W-:-:S03]  /*2650*/  @P2 IMAD R37, R48, UR10, R37 ;  /* 0x0000000a30252c24 */ /* 0x008fc6000f8e0225 */
[----:B------:R-:W3:Y:S01]  /*2660*/  @P0 LDS.U8 R51, [R0+UR9+0x105] ;  /* 0x0001050900330984 */ /* 0x000ee20008000000 */
[----:B------:R-:W0:Y:S01]  /*2670*/  @P0 LDC.S8 R48, c[0x3][0x6] ;  /* 0x00c00180ff300b82 */ /* 0x000e220000000200 */
[----:B------:R-:W5:Y:S01]  /*2680*/  LDCU.S8 UR10, c[0x3][0x2e] ;  /* 0x00c005c0ff0a77ac */ /* 0x000f620008000200 */
[-C--:B0-----:R-:W-:Y:S02]  /*2690*/  @P0 IMAD R37, R45, R48.reuse, R37 ;  /* 0x000000302d250224 */ /* 0x081fe400078e0225 */
[----:B------:R-:W0:Y:S01]  /*26a0*/  @P0 LDS.U8 R45, [R0+UR7+0x105] ;  /* 0x00010507002d0984 */ /* 0x000e220008000000 */
[----:B-1----:R-:W-:-:S03]  /*26b0*/  @P0 IMAD R35, R50, R48, R35 ;  /* 0x0000003032230224 */ /* 0x002fc600078e0223 */
[----:B------:R-:W4:Y:S01]  /*26c0*/  @P0 LDC.S8 R50, c[0x3][0x1f] ;  /* 0x00c007c0ff320b82 */ /* 0x000f220000000200 */
[----:B--2---:R-:W-:Y:S02]  /*26d0*/  @P0 IMAD R39, R52, R48, R39 ;  /* 0x0000003034270224 */ /* 0x004fe400078e0227 */
[----:B------:R-:W1:Y:S04]  /*26e0*/  @P1 LDS.U8 R48, [R0+UR7+0x106] ;  /* 0x0001060700301984 */ /* 0x000e680008000000 */
[----:B------:R-:W2:Y:S01]  /*26f0*/  @P1 LDS.U8 R52, [R0+UR9+0x106] ;  /* 0x0001060900341984 */ /* 0x000ea20008000000 */
[-C--:B----4-:R-:W-:Y:S02]  /*2700*/  @P0 IMAD R44, R49, R50.reuse, R44 ;  /* 0x00000032312c0224 */ /* 0x090fe400078e022c */
[-C--:B---3--:R-:W-:Y:S01]  /*2710*/  @P0 IMAD R43, R51, R50.reuse, R43 ;  /* 0x00000032332b0224 */ /* 0x088fe200078e022b */
[----:B------:R-:W3:Y:S01]  /*2720*/  @P1 LDC.U8 R49, c[0x3][0x24] ;  /* 0x00c00900ff311b82 */ /* 0x000ee20000000000 */
[----:B0-----:R-:W-:Y:S01]  /*2730*/  @P0 IMAD R41, R45, R50, R41 ;  /* 0x000000322d290224 */ /* 0x001fe200078e0229 */
[----:B------:R-:W-:Y:S01]  /*2740*/  PLOP3.LUT P0, PT, PT, PT, UP0, 0x40, 0x4 ;  /* 0x000000000004781c */ /* 0x000fe20003f0e808 */
[----:B------:R-:W0:Y:S05]  /*2750*/  @P1 LDS.U8 R50, [R0+UR8+0x106] ;  /* 0x0001060800321984 */ /* 0x000e2a0008000000 */
[----:B------:R-:W1:Y:S01]  /*2760*/  @P1 LDC.S8 R45, c[0x3][0xb] ;  /* 0x00c002c0ff2d1b82 */ /* 0x000e620000000200 */
[----:B---3--:R-:W-:Y:S01]  /*2770*/  @P1 PRMT R49, R49, 0x8880, RZ ;  /* 0x0000888031311816 */ /* 0x008fe200000000ff */
[----:B-1----:R-:W-:-:S02]  /*2780*/  @P1 IMAD R35, R48, R45, R35 ;  /* 0x0000002d30231224 */ /* 0x002fc400078e0223 */
[----:B------:R-:W1:Y:S01]  /*2790*/  @P1 LDS.U8 R48, [R0+UR7+0x106] ;  /* 0x0001060700301984 */ /* 0x000e620008000000 */
[----:B--2---:R-:W-:-:S03]  /*27a0*/  @P1 IMAD R37, R52, R45, R37 ;  /* 0x0000002d34251224 */ /* 0x004fc600078e0225 */
[----:B------:R-:W2:Y:S01]  /*27b0*/  @P1 LDS.U8 R52, [R0+UR9+0x106] ;  /* 0x0001060900341984 */ /* 0x000ea20008000000 */
[----:B0-----:R-:W-:-:S03]  /*27c0*/  @P1 IMAD R39, R50, R45, R39 ;  /* 0x0000002d32271224 */ /* 0x001fc600078e0227 */
[----:B------:R-:W0:Y:S01]  /*27d0*/  @P1 LDS.U8 R50, [R0+UR8+0x106] ;  /* 0x0001060800321984 */ /* 0x000e220008000000 */
[----:B------:R-:W-:-:S05]  /*27e0*/  VIADD R45, R42, 0x1 ;  /* 0x000000012a2d7836 */ /* 0x000fca0000000000 */
[----:B------:R-:W-:-:S04]  /*27f0*/  ISETP.LT.U32.AND P0, PT, R45, UR18, P0 ;  /* 0x000000122d007c0c */ /* 0x000fc80008701070 */
[----:B------:R-:W-:Y:S02]  /*2800*/  ISETP.GT.AND P2, PT, R42, -0x2, P0 ;  /* 0xfffffffe2a00780c */ /* 0x000fe40000744270 */
[----:B------:R-:W-:Y:S01]  /*2810*/  PLOP3.LUT P0, PT, PT, PT, UP0, 0x40, 0x4 ;  /* 0x000000000004781c */ /* 0x000fe20003f0e808 */
[----:B------:R-:W-:-:S03]  /*2820*/  UISETP.GE.U32.AND UP0, UPT, UR4, UR6, UPT ;  /* 0x000000060400728c */ /* 0x000fc6000bf06070 */
[----:B------:R-:W-:-:S03]  /*2830*/  ISETP.LT.U32.AND P0, PT, R33, UR18, P0 ;  /* 0x0000001221007c0c */ /* 0x000fc60008701070 */
[----:B------:R-:W-:Y:S02]  /*2840*/  PLOP3.LUT P3, PT, PT, PT, UP0, 0x40, 0x4 ;  /* 0x000000000004781c */ /* 0x000fe40003f6e808 */
[----:B------:R-:W-:Y:S02]  /*2850*/  ISETP.GT.AND P0, PT, R42, -0x3, P0 ;  /* 0xfffffffd2a00780c */ /* 0x000fe40000704270 */
[----:B------:R-:W-:Y:S01]  /*2860*/  @P2 LDS.U8 R51, [R0+UR7+0x107] ;  /* 0x0001070700332984 */ /* 0x000fe20008000000 */
[----:B------:R-:W-:Y:S01]  /*2870*/  ISETP.LT.U32.AND P3, PT, R47, UR18, P3 ;  /* 0x000000122f007c0c */ /* 0x000fe20009f61070 */
[-C--:B-1----:R-:W-:Y:S02]  /*2880*/  @P1 IMAD R41, R48, R49.reuse, R41 ;  /* 0x0000003130291224 */ /* 0x082fe400078e0229 */
[----:B------:R-:W1:Y:S01]  /*2890*/  @P2 LDS.U8 R48, [R0+UR7+0x107] ;  /* 0x0001070700302984 */ /* 0x000e620008000000 */
[----:B------:R-:W-:Y:S01]  /*28a0*/  ISETP.GT.AND P3, PT, R42, RZ, P3 ;  /* 0x000000ff2a00720c */ /* 0x000fe20001f64270 */
[----:B--2---:R-:W-:-:S02]  /*28b0*/  @P1 IMAD R43, R52, R49, R43 ;  /* 0x00000031342b1224 */ /* 0x004fc400078e022b */
[----:B0-----:R-:W-:Y:S01]  /*28c0*/  @P1 IMAD R44, R50, R49, R44 ;  /* 0x00000031322c1224 */ /* 0x001fe200078e022c */
[----:B------:R-:W-:Y:S01]  /*28d0*/  PLOP3.LUT P1, PT, PT, PT, UP0, 0x40, 0x4 ;  /* 0x000000000004781c */ /* 0x000fe20003f2e808 */
[----:B------:R-:W0:Y:S01]  /*28e0*/  @P2 LDC.U8 R49, c[0x3][0x10] ;  /* 0x00c00400ff312b82 */ /* 0x000e220000000000 */
[----:B------:R-:W2:Y:S02]  /*28f0*/  @P2 LDS.U8 R50, [R0+UR8+0x107] ;  /* 0x0001070800322984 */ /* 0x000ea40008000000 */
[----:B------:R-:W-:-:S04]  /*2900*/  ISETP.LT.U32.AND P1, PT, R46, UR18, P1 ;  /* 0x000000122e007c0c */ /* 0x000fc80008f21070 */
[----:B------:R-:W-:-:S13]  /*2910*/  ISETP.GT.AND P1, PT, R42, 0x1, P1 ;  /* 0x000000012a00780c */ /* 0x000fda0000f24270 */
[----:B------:R-:W-:Y:S01]  /*2920*/  @P1 LDS.U8 R52, [R0+UR7+0x208] ;  /* 0x0002080700341984 */ /* 0x000fe20008000000 */
[----:B0-----:R-:W-:-:S05]  /*2930*/  @P2 PRMT R49, R49, 0x8880, RZ ;  /* 0x0000888031312816 */ /* 0x001fca00000000ff */
[-C--:B-1----:R-:W-:Y:S02]  /*2940*/  @P2 IMAD R35, R48, R49.reuse, R35 ;  /* 0x0000003130232224 */ /* 0x082fe400078e0223 */
[----:B------:R-:W0:Y:S01]  /*2950*/  @P2 LDS.U8 R48, [R0+UR9+0x107] ;  /* 0x0001070900302984 */ /* 0x000e220008000000 */
[-C--:B--2---:R-:W-:Y:S02]  /*2960*/  @P2 IMAD R39, R50, R49.reuse, R39 ;  /* 0x0000003132272224 */ /* 0x084fe400078e0227 */
[----:B------:R-:W1:Y:S02]  /*2970*/  @P2 LDC.S8 R50, c[0x3][0x29] ;  /* 0x00c00a40ff322b82 */ /* 0x000e640000000200 */
[----:B-1----:R-:W-:Y:S02]  /*2980*/  @P2 IMAD R41, R51, R50, R41 ;  /* 0x0000003233292224 */ /* 0x002fe400078e0229 */
[----:B------:R-:W1:Y:S01]  /*2990*/  @P2 LDS.U8 R51, [R0+UR9+0x107] ;  /* 0x0001070900332984 */ /* 0x000e620008000000 */
[----:B0-----:R-:W-:-:S03]  /*29a0*/  @P2 IMAD R37, R48, R49, R37 ;  /* 0x0000003130252224 */ /* 0x001fc600078e0225 */
[----:B------:R-:W0:Y:S04]  /*29b0*/  @P2 LDS.U8 R49, [R0+UR8+0x107] ;  /* 0x0001070800312984 */ /* 0x000e280008000000 */
[----:B------:R-:W2:Y:S01]  /*29c0*/  @P0 LDS.U8 R48, [R0+UR7+0x108] ;  /* 0x0001080700300984 */ /* 0x000ea20008000000 */
[----:B-1----:R-:W-:-:S03]  /*29d0*/  @P2 IMAD R43, R51, R50, R43 ;  /* 0x00000032332b2224 */ /* 0x002fc600078e022b */
[----:B------:R-:W5:Y:S01]  /*29e0*/  @P0 LDS.U8 R51, [R0+UR8+0x108] ;  /* 0x0001080800330984 */ /* 0x000f620008000000 */
[----:B0-----:R-:W-:Y:S01]  /*29f0*/  @P2 IMAD R44, R49, R50, R44 ;  /* 0x00000032312c2224 */ /* 0x001fe200078e022c */
[----:B------:R-:W-:Y:S01]  /*2a00*/  PLOP3.LUT P2, PT, PT, PT, UP0, 0x40, 0x4 ;  /* 0x000000000004781c */ /* 0x000fe20003f4e808 */
[----:B------:R-:W2:Y:S01]  /*2a10*/  @P0 LDC.S8 R49, c[0x3][0x15] ;  /* 0x00c00540ff310b82 */ /* 0x000ea20000000200 */
[----:B------:R-:W0:Y:S02]  /*2a20*/  @P0 LDS.U8 R50, [R0+UR8+0x108] ;  /* 0x0001080800320984 */ /* 0x000e240008000000 */
[----:B------:R-:W-:Y:S01]  /*2a30*/  ISETP.GT.AND P2, PT, R42, -0x1, P2 ;  /* 0xffffffff2a00780c */ /* 0x000fe20001744270 */
[----:B--2---:R-:W-:Y:S02]  /*2a40*/  @P0 IMAD R35, R48, R49, R35 ;  /* 0x0000003130230224 */ /* 0x004fe400078e0223 */
[----:B------:R-:W1:Y:S01]  /*2a50*/  @P0 LDS.U8 R48, [R0+UR9+0x108] ;  /* 0x0001080900300984 */ /* 0x000e620008000000 */
[----:B-----5:R-:W-:-:S03]  /*2a60*/  @P0 IMAD R44, R51, UR10, R44 ;  /* 0x0000000a332c0c24 */ /* 0x020fc6000f8e022c */
[----:B------:R-:W2:Y:S01]  /*2a70*/  @P1 LDS.U8 R51, [R0+UR8+0x208] ;  /* 0x0002080800331984 */ /* 0x000ea20008000000 */
[----:B0-----:R-:W-:-:S03]  /*2a80*/  @P0 IMAD R39, R50, R49, R39 ;  /* 0x0000003132270224 */ /* 0x001fc600078e0227 */
[----:B------:R-:W0:Y:S01]  /*2a90*/  @P0 LDS.U8 R50, [R0+UR7+0x108] ;  /* 0x0001080700320984 */ /* 0x000e220008000000 */
[----:B-1----:R-:W-:-:S03]  /*2aa0*/  @P0 IMAD R37, R48, R49, R37 ;  /* 0x0000003130250224 */ /* 0x002fc600078e0225 */
[----:B------:R-:W1:Y:S01]  /*2ab0*/  @P1 LDS.U8 R48, [R0+UR7+0x208] ;  /* 0x0002080700301984 */ /* 0x000e620008000000 */
[----:B------:R-:W1:Y:S01]  /*2ac0*/  @P1 LDC.S8 R49, c[0x3][0x2] ;  /* 0x00c00080ff311b82 */ /* 0x000e620000000200 */
[----:B--2---:R-:W-:Y:S02]  /*2ad0*/  @P1 IMAD R44, R51, UR11, R44 ;  /* 0x0000000b332c1c24 */ /* 0x004fe4000f8e022c */
[----:B------:R-:W-:Y:S01]  /*2ae0*/  @P3 LDS.U8 R51, [R0+UR8+0x209] ;  /* 0x0002090800333984 */ /* 0x000fe20008000000 */
[----:B0-----:R-:W-:-:S03]  /*2af0*/  @P0 IMAD R41, R50, UR10, R41 ;  /* 0x0000000a32290c24 */ /* 0x001fc6000f8e0229 */
[----:B------:R-:W0:Y:S01]  /*2b00*/  @P1 LDS.U8 R50, [R0+UR8+0x208] ;  /* 0x0002080800321984 */ /* 0x000e220008000000 */
[----:B------:R-:W-:-:S03]  /*2b10*/  @P1 IMAD R41, R52, UR11, R41 ;  /* 0x0000000b34291c24 */ /* 0x000fc6000f8e0229 */
[----:B------:R-:W-:Y:S01]  /*2b20*/  @P3 LDS.U8 R52, [R0+UR7+0x209] ;  /* 0x0002090700343984 */ /* 0x000fe20008000000 */
[----:B-1----:R-:W-:-:S03]  /*2b30*/  @P1 IMAD R35, R48, R49, R35 ;  /* 0x0000003130231224 */ /* 0x002fc600078e0223 */
[----:B------:R-:W1:Y:S01]  /*2b40*/  @P1 LDS.U8 R48, [R0+UR9+0x208] ;  /* 0x0002080900301984 */ /* 0x000e620008000000 */
[----:B0-----:R-:W-:-:S03]  /*2b50*/  @P1 IMAD R39, R50, R49, R39 ;  /* 0x0000003132271224 */ /* 0x001fc600078e0227 */
[----:B------:R-:W0:Y:S01]  /*2b60*/  @P0 LDS.U8 R50, [R0+UR9+0x108] ;  /* 0x0001080900320984 */ /* 0x000e220008000000 */
[----:B-1----:R-:W-:-:S03]  /*2b70*/  @P1 IMAD R37, R48, R49, R37 ;  /* 0x0000003130251224 */ /* 0x002fc600078e0225 */
[----:B------:R-:W1:Y:S01]  /*2b80*/  @P3 LDS.U8 R48, [R0+UR7+0x209] ;  /* 0x0002090700303984 */ /* 0x000e620008000000 */
[----:B------:R-:W1:Y:S01]  /*2b90*/  @P3 LDC.S8 R49, c[0x3][0x7] ;  /* 0x00c001c0ff313b82 */ /* 0x000e620000000200 */
[----:B0-----:R-:W-:Y:S01]  /*2ba0*/  @P0 IMAD R43, R50, UR10, R43 ;  /* 0x0000000a322b0c24 */ /* 0x001fe2000f8e022b */
[----:B------:R-:W-:Y:S01]  /*2bb0*/  UPRMT UR10, UR21, 0x8880, URZ ;  /* 0x00008880150a7896 */ /* 0x000fe200080000ff */
[----:B------:R-:W0:Y:S01]  /*2bc0*/  @P3 LDS.U8 R50, [R0+UR8+0x209] ;  /* 0x0002090800323984 */ /* 0x000e220008000000 */
[----:B------:R-:W-:-:S04]  /*2bd0*/  PLOP3.LUT P0, PT, PT, PT, UP0, 0x40, 0x4 ;  /* 0x000000000004781c */ /* 0x000fc80003f0e808 */
[----:B------:R-:W-:-:S04]  /*2be0*/  ISETP.LT.U32.AND P0, PT, R33, UR18, P0 ;  /* 0x0000001221007c0c */ /* 0x000fc80008701070 */
[----:B------:R-:W-:Y:S01]  /*2bf0*/  ISETP.GT.AND P0, PT, R42, -0x3, P0 ;  /* 0xfffffffd2a00780c */ /* 0x000fe20000704270 */
[-C--:B-1----:R-:W-:Y:S02]  /*2c00*/  @P3 IMAD R35, R48, R49.reuse, R35 ;  /* 0x0000003130233224 */ /* 0x082fe400078e0223 */
[----:B------:R-:W1:Y:S01]  /*2c10*/  @P3 LDS.U8 R48, [R0+UR9+0x209] ;  /* 0x0002090900303984 */ /* 0x000e620008000000 */
[----:B0-----:R-:W-:-:S03]  /*2c20*/  @P3 IMAD R39, R50, R49, R39 ;  /* 0x0000003132273224 */ /* 0x001fc600078e0227 */
[----:B------:R-:W0:Y:S01]  /*2c30*/  @P2 LDS.U8 R50, [R0+UR8+0x20a] ;  /* 0x00020a0800322984 */ /* 0x000e220008000000 */
[----:B-1----:R-:W-:-:S03]  /*2c40*/  @P3 IMAD R37, R48, R49, R37 ;  /* 0x0000003130253224 */ /* 0x002fc600078e0225 */
[----:B------:R-:W1:Y:S01]  /*2c50*/  @P1 LDS.U8 R48, [R0+UR9+0x208] ;  /* 0x0002080900301984 */ /* 0x000e620008000000 */
[----:B------:R-:W2:Y:S02]  /*2c60*/  @P2 LDC.U8 R49, c[0x3][0xc] ;  /* 0x00c00300ff312b82 */ /* 0x000ea40000000000 */
[----:B--2---:R-:W-:-:S05]  /*2c70*/  @P2 PRMT R49, R49, 0x8880, RZ ;  /* 0x0000888031312816 */ /* 0x004fca00000000ff */
[----:B0-----:R-:W-:Y:S02]  /*2c80*/  @P2 IMAD R39, R50, R49, R39 ;  /* 0x0000003132272224 */ /* 0x001fe400078e0227 */
[----:B------:R-:W0:Y:S01]  /*2c90*/  @P3 LDS.U8 R50, [R0+UR9+0x209] ;  /* 0x0002090900323984 */ /* 0x000e220008000000 */
[----:B-1----:R-:W-:Y:S01]  /*2ca0*/  @P1 IMAD R43, R48, UR11, R43 ;  /* 0x0000000b302b1c24 */ /* 0x002fe2000f8e022b */
[----:B------:R-:W-:Y:S02]  /*2cb0*/  PLOP3.LUT P1, PT, PT, PT, UP0, 0x40, 0x4 ;  /* 0x000000000004781c */ /* 0x000fe40003f2e808 */
[----:B------:R-:W1:Y:S01]  /*2cc0*/  @P2 LDS.U8 R48, [R0+UR7+0x20a] ;  /* 0x00020a0700302984 */ /* 0x000e620008000000 */
[----:B------:R-:W-:Y:S01]  /*2cd0*/  UMOV UR11, UR10 ;  /* 0x0000000a000b7c82 */ /* 0x000fe20008000000 */
[----:B------:R-:W2:Y:S01]  /*2ce0*/  LDCU.S8 UR10, c[0x3][0x25] ;  /* 0x00c004a0ff0a77ac */ /* 0x000ea20008000200 */
[----:B------:R-:W-:Y:S01]  /*2cf0*/  ISETP.LT.U32.AND P1, PT, R45, UR18, P1 ;  /* 0x000000122d007c0c */ /* 0x000fe20008f21070 */
[----:B------:R-:W-:-:S02]  /*2d00*/  @P3 IMAD R41, R52, UR11, R41 ;  /* 0x0000000b34293c24 */ /* 0x000fc4000f8e0229 */
[----:B------:R-:W-:Y:S01]  /*2d10*/  @P3 IMAD R44, R51, UR11, R44 ;  /* 0x0000000b332c3c24 */ /* 0x000fe2000f8e022c */
[----:B------:R-:W-:Y:S01]  /*2d20*/  ISETP.GT.AND P1, PT, R42, -0x2, P1 ;  /* 0xfffffffe2a00780c */ /* 0x000fe20000f24270 */
[----:B------:R-:W2:Y:S04]  /*2d30*/  @P2 LDS.U8 R52, [R0+UR7+0x20a] ;  /* 0x00020a0700342984 */ /* 0x000ea80008000000 */
[----:B------:R-:W3:Y:S01]  /*2d40*/  @P2 LDS.U8 R51, [R0+UR8+0x20a] ;  /* 0x00020a0800332984 */ /* 0x000ee20008000000 */
[----:B0-----:R-:W-:Y:S01]  /*2d50*/  @P3 IMAD R43, R50, UR11, R43 ;  /* 0x0000000b322b3c24 */ /* 0x001fe2000f8e022b */
[----:B------:R-:W-:-:S06]  /*2d60*/  UIADD3 UR11, UPT, UPT, UR4, 0x2, URZ ;  /* 0x00000002040b7890 */ /* 0x000fcc000fffe0ff */
[----:B------:R-:W-:Y:S01]  /*2d70*/  @P1 LDS.U8 R50, [R0+UR8+0x20b] ;  /* 0x00020b0800321984 */ /* 0x000fe20008000000 */
[----:B------:R-:W-:Y:S02]  /*2d80*/  UIADD3 UR4, UPT, UPT, UR4, 0x1, URZ ;  /* 0x0000000104047890 */ /* 0x000fe4000fffe0ff */
[----:B------:R-:W-:Y:S02]  /*2d90*/  UISETP.GE.U32.AND UP1, UPT, UR11, UR6, UPT ;  /* 0x000000060b00728c */ /* 0x000fe4000bf26070 */
[----:B------:R-:W-:Y:S02]  /*2da0*/  UISETP.GE.U32.AND UP0, UPT, UR4, UR6, UPT ;  /* 0x000000060400728c */ /* 0x000fe4000bf06070 */
[----:B------:R-:W-:Y:S01]  /*2db0*/  UPRMT UR11, UR22, 0x8880, URZ ;  /* 0x00008880160b7896 */ /* 0x000fe200080000ff */
[----:B-1----:R-:W-:Y:S02]  /*2dc0*/  @P2 IMAD R35, R48, R49, R35 ;  /* 0x0000003130232224 */ /* 0x002fe400078e0223 */
[----:B------:R-:W0:Y:S01]  /*2dd0*/  @P2 LDS.U8 R48, [R0+UR9+0x20a] ;  /* 0x00020a0900302984 */ /* 0x000e220008000000 */
[----:B------:R-:W-:Y:S01]  /*2de0*/  PLOP3.LUT P3, PT, PT, PT, UP0, 0x80, 0x8 ;  /* 0x000000000008781c */ /* 0x000fe20003f6f008 */
[----:B------:R-:W-:-:S03]  /*2df0*/  UISETP.GE.U32.AND UP0, UPT, UR4, UR6, UPT ;  /* 0x000000060400728c */ /* 0x000fc6000bf06070 */
[----:B------:R-:W-:Y:S01]  /*2e00*/  ISETP.GE.U32.OR P3, PT, R46, UR18, P3 ;  /* 0x000000122e007c0c */ /* 0x000fe20009f66470 */
[----:B--2---:R-:W-:Y:S02]  /*2e10*/  @P2 IMAD R41, R52, UR10, R41 ;  /* 0x0000000a34292c24 */ /* 0x004fe4000f8e0229 */
[----:B------:R-:W1:Y:S01]  /*2e20*/  @P2 LDS.U8 R52, [R0+UR9+0x20a] ;  /* 0x00020a0900342984 */ /* 0x000e620008000000 */
[----:B------:R-:W-:Y:S01]  /*2e30*/  ISETP.LT.OR P3, PT, R42, 0x2, P3 ;  /* 0x000000022a00780c */ /* 0x000fe20001f61670 */
[----:B---3--:R-:W-:Y:S01]  /*2e40*/  @P2 IMAD R44, R51, UR10, R44 ;  /* 0x0000000a332c2c24 */ /* 0x008fe2000f8e022c */
[----:B------:R-:W-:Y:S01]  /*2e50*/  PLOP3.LUT P4, PT, PT, PT, UP0, 0x80, 0x8 ;  /* 0x000000000008781c */ /* 0x000fe20003f8f008 */
[----:B------:R-:W2:Y:S01]  /*2e60*/  @P1 LDS.U8 R51, [R0+UR8+0x20b] ;  /* 0x00020b0800331984 */ /* 0x000ea20008000000 */
[----:B------:R-:W-:Y:S02]  /*2e70*/  PLOP3.LUT P5, PT, PT, PT, UP0, 0x80, 0x8 ;  /* 0x000000000008781c */ /* 0x000fe40003faf008 */
[----:B------:R-:W-:-:S02]  /*2e80*/  ISETP.GE.U32.OR P4, PT, R45, UR18, P4 ;  /* 0x000000122d007c0c */ /* 0x000fc4000a786470 */
[----:B------:R-:W-:Y:S02]  /*2e90*/  ISETP.GE.U32.OR P5, PT, R33, UR18, P5 ;  /* 0x0000001221007c0c */ /* 0x000fe4000afa6470 */
[C---:B------:R-:W-:Y:S02]  /*2ea0*/  ISETP.LT.OR P4, PT, R42.reuse, -0x1, P4 ;  /* 0xffffffff2a00780c */ /* 0x040fe40002781670 */
[----:B------:R-:W-:Y:S02]  /*2eb0*/  ISETP.LT.OR P5, PT, R42, -0x2, P5 ;  /* 0xfffffffe2a00780c */ /* 0x000fe40002fa1670 */
[----:B------:R-:W-:-:S04]  /*2ec0*/  PLOP3.LUT P6, PT, PT, PT, UP0, 0x80, 0x8 ;  /* 0x000000000008781c */ /* 0x000fc80003fcf008 */
[----:B------:R-:W-:-:S04]  /*2ed0*/  ISETP.GE.U32.OR P6, PT, R46, UR18, P6 ;  /* 0x000000122e007c0c */ /* 0x000fc8000b7c6470 */
[----:B------:R-:W-:Y:S01]  /*2ee0*/  ISETP.LT.OR P6, PT, R42, 0x2, P6 ;  /* 0x000000022a00780c */ /* 0x000fe200037c1670 */
[----:B0-----:R-:W-:Y:S02]  /*2ef0*/  @P2 IMAD R37, R48, R49, R37 ;  /* 0x0000003130252224 */ /* 0x001fe400078e0225 */
[----:B------:R-:W0:Y:S01]  /*2f00*/  @P1 LDS.U8 R48, [R0+UR7+0x20b] ;  /* 0x00020b0700301984 */ /* 0x000e220008000000 */
[----:B------:R-:W3:Y:S01]  /*2f10*/  @P1 LDC.S8 R49, c[0x3][0x11] ;  /* 0x00c00440ff311b82 */ /* 0x000ee20000000200 */
[----:B-1----:R-:W-:Y:S01]  /*2f20*/  @P2 IMAD R43, R52, UR10, R43 ;  /* 0x0000000a342b2c24 */ /* 0x002fe2000f8e022b */
[----:B------:R-:W-:Y:S01]  /*2f30*/  PLOP3.LUT P2, PT, PT, PT, UP0, 0x80, 0x8 ;  /* 0x000000000008781c */ /* 0x000fe20003f4f008 */
[----:B------:R-:W2:Y:S03]  /*2f40*/  LDCU.S8 UR10, c[0x3][0x2a] ;  /* 0x00c00540ff0a77ac */ /* 0x000ea60008000200 */
[----:B------:R-:W-:-:S04]  /*2f50*/  ISETP.GE.U32.OR P2, PT, R47, UR18, P2 ;  /* 0x000000122f007c0c */ /* 0x000fc80009746470 */
[----:B------:R-:W-:Y:S01]  /*2f60*/  ISETP.LT.OR P2, PT, R42, 0x1, P2 ;  /* 0x000000012a00780c */ /* 0x000fe20001741670 */
[----:B---3--:R-:W-:Y:S02]  /*2f70*/  @P1 IMAD R39, R50, R49, R39 ;  /* 0x0000003132271224 */ /* 0x008fe400078e0227 */
[----:B------:R-:W-:Y:S01]  /*2f80*/  @P0 LDS.U8 R50, [R0+UR8+0x20c] ;  /* 0x00020c0800320984 */ /* 0x000fe20008000000 */
[----:B--2---:R-:W-:-:S03]  /*2f90*/  @P1 IMAD R44, R51, UR10, R44 ;  /* 0x0000000a332c1c24 */ /* 0x004fc6000f8e022c */
[----:B------:R-:W-:Y:S01]  /*2fa0*/  @P0 LDS.U8 R51, [R0+UR8+0x20c] ;  /* 0x00020c0800330984 */ /* 0x000fe20008000000 */
[----:B0-----:R-:W-:-:S03]  /*2fb0*/  @P1 IMAD R35, R48, R49, R35 ;  /* 0x0000003130231224 */ /* 0x001fc600078e0223 */
[----:B------:R-:W0:Y:S02]  /*2fc0*/  @P1 LDS.U8 R48, [R0+UR9+0x20b] ;  /* 0x00020b0900301984 */ /* 0x000e240008000000 */
[----:B0-----:R-:W-:Y:S02]  /*2fd0*/  @P1 IMAD R37, R48, R49, R37 ;  /* 0x0000003130251224 */ /* 0x001fe400078e0225 */
[----:B------:R-:W0:Y:S01]  /*2fe0*/  @P0 LDS.U8 R48, [R0+UR7+0x20c] ;  /* 0x00020c0700300984 */ /* 0x000e220008000000 */
[----:B------:R-:W1:Y:S02]  /*2ff0*/  @P0 LDC.S8 R49, c[0x3][0x16] ;  /* 0x00c00580ff310b82 */ /* 0x000e640000000200 */
[-C--:B-1----:R-:W-:Y:S02]  /*3000*/  @P0 IMAD R39, R50, R49.reuse, R39 ;  /* 0x0000003132270224 */ /* 0x082fe400078e0227 */
[----:B------:R-:W-:Y:S01]  /*3010*/  @!P3 LDS.U8 R50, [R0+UR8+0x30c] ;  /* 0x00030c080032b984 */ /* 0x000fe20008000000 */
[----:B0-----:R-:W-:-:S03]  /*3020*/  @P0 IMAD R35, R48, R49, R35 ;  /* 0x0000003130230224 */ /* 0x001fc600078e0223 */
[----:B------:R-:W0:Y:S02]  /*3030*/  @P0 LDS.U8 R48, [R0+UR9+0x20c] ;  /* 0x00020c0900300984 */ /* 0x000e240008000000 */
[----:B0-----:R-:W-:Y:S02]  /*3040*/  @P0 IMAD R37, R48, R49, R37 ;  /* 0x0000003130250224 */ /* 0x001fe400078e0225 */
[----:B------:R-:W0:Y:S01]  /*3050*/  @!P3 LDS.U8 R48, [R0+UR7+0x30c] ;  /* 0x00030c070030b984 */ /* 0x000e220008000000 */
[----:B------:R-:W1:Y:S02]  /*3060*/  @!P3 LDC.S8 R49, c[0x3][0x3] ;  /* 0x00c000c0ff31bb82 */ /* 0x000e640000000200 */
[-C--:B-1----:R-:W-:Y:S02]  /*3070*/  @!P3 IMAD R39, R50, R49.reuse, R39 ;  /* 0x000000313227b224 */ /* 0x082fe400078e0227 */
[----:B------:R-:W1:Y:S01]  /*3080*/  @P1 LDS.U8 R50, [R0+UR7+0x20b] ;  /* 0x00020b0700321984 */ /* 0x000e620008000000 */
[----:B0-----:R-:W-:-:S03]  /*3090*/  @!P3 IMAD R35, R48, R49, R35 ;  /* 0x000000313023b224 */ /* 0x001fc600078e0223 */
[----:B------:R-:W0:Y:S01]  /*30a0*/  @!P3 LDS.U8 R48, [R0+UR9+0x30c] ;  /* 0x00030c090030b984 */ /* 0x000e220008000000 */
[----:B-1----:R-:W-:-:S03]  /*30b0*/  @P1 IMAD R41, R50, UR10, R41 ;  /* 0x0000000a32291c24 */ /* 0x002fc6000f8e0229 */
[----:B------:R-:W1:Y:S01]  /*30c0*/  @!P2 LDS.U8 R50, [R0+UR8+0x30d] ;  /* 0x00030d080032a984 */ /* 0x000e620008000000 */
[----:B0-----:R-:W-:Y:S01]  /*30d0*/  @!P3 IMAD R37, R48, R49, R37 ;  /* 0x000000313025b224 */ /* 0x001fe200078e0225 */
[----:B------:R-:W-:Y:S02]  /*30e0*/  PLOP3.LUT P3, PT, PT, PT, UP0, 0x80, 0x8 ;  /* 0x000000000008781c */ /* 0x000fe40003f6f008 */
[----:B------:R-:W0:Y:S01]  /*30f0*/  @!P2 LDS.U8 R48, [R0+UR7+0x30d] ;  /* 0x00030d070030a984 */ /* 0x000e220008000000 */
[----:B------:R-:W2:Y:S01]  /*3100*/  @!P2 LDC.U8 R49, c[0x3][0x8] ;  /* 0x00c00200ff31ab82 */ /* 0x000ea20000000000 */
[----:B------:R-:W-:Y:S02]  /*3110*/  ISETP.LT.OR P3, PT, R42, RZ, P3 ;  /* 0x000000ff2a00720c */ /* 0x000fe40001f61670 */
[----:B--2---:R-:W-:-:S05]  /*3120*/  @!P2 PRMT R49, R49, 0x8880, RZ ;  /* 0x000088803131a816 */ /* 0x004fca00000000ff */
[----:B-1----:R-:W-:-:S06]  /*3130*/  @!P2 IMAD R39, R50, R49, R39 ;  /* 0x000000313227a224 */ /* 0x002fcc00078e0227 */
[----:B------:R-:W-:Y:S01]  /*3140*/  @!P3 LDS.U8 R50, [R0+UR8+0x30e] ;  /* 0x00030e080032b984 */ /* 0x000fe20008000000 */
[----:B0-----:R-:W-:-:S03]  /*3150*/  @!P2 IMAD R35, R48, R49, R35 ;  /* 0x000000313023a224 */ /* 0x001fc600078e0223 */
[----:B------:R-:W0:Y:S02]  /*3160*/  @!P2 LDS.U8 R48, [R0+UR9+0x30d] ;  /* 0x00030d090030a984 */ /* 0x000e240008000000 */
[----:B0-----:R-:W-:Y:S02]  /*3170*/  @!P2 IMAD R37, R48, R49, R37 ;  /* 0x000000313025a224 */ /* 0x001fe400078e0225 */
[----:B------:R-:W0:Y:S01]  /*3180*/  @!P3 LDS.U8 R48, [R0+UR7+0x30e] ;  /* 0x00030e070030b984 */ /* 0x000e220008000000 */
[----:B------:R-:W1:Y:S02]  /*3190*/  @!P3 LDC.S8 R49, c[0x3][0xd] ;  /* 0x00c00340ff31bb82 */ /* 0x000e640000000200 */
[-C--:B-1----:R-:W-:Y:S02]  /*31a0*/  @!P3 IMAD R39, R50, R49.reuse, R39 ;  /* 0x000000313227b224 */ /* 0x082fe400078e0227 */
[----:B------:R-:W1:Y:S01]  /*31b0*/  @P1 LDS.U8 R50, [R0+UR9+0x20b] ;  /* 0x00020b0900321984 */ /* 0x000e620008000000 */
[----:B0-----:R-:W-:-:S03]  /*31c0*/  @!P3 IMAD R35, R48, R49, R35 ;  /* 0x000000313023b224 */ /* 0x001fc600078e0223 */
[----:B------:R-:W0:Y:S01]  /*31d0*/  @!P3 LDS.U8 R48, [R0+UR9+0x30e] ;  /* 0x00030e090030b984 */ /* 0x000e220008000000 */
[----:B-1----:R-:W-:Y:S01]  /*31e0*/  @P1 IMAD R43, R50, UR10, R43 ;  /* 0x0000000a322b1c24 */ /* 0x002fe2000f8e022b */
[----:B------:R-:W1:Y:S02]  /*31f0*/  LDCU.S8 UR10, c[0x3][0x2f] ;  /* 0x00c005e0ff0a77ac */ /* 0x000e640008000200 */
[----:B------:R-:W2:Y:S01]  /*3200*/  @!P4 LDS.U8 R50, [R0+UR8+0x30f] ;  /* 0x00030f080032c984 */ /* 0x000ea20008000000 */
[----:B------:R-:W-:-:S04]  /*3210*/  PLOP3.LUT P1, PT, PT, PT, UP1, 0x40, 0x4 ;  /* 0x000000000004781c */ /* 0x000fc80003f2e818 */
[----:B------:R-:W-:Y:S02]  /*3220*/  ISETP.LT.U32.AND P1, PT, R46, UR18, P1 ;  /* 0x000000122e007c0c */ /* 0x000fe40008f21070 */
[----:B------:R-:W-:Y:S02]  /*3230*/  @!P6 LDS.U8 R46, [R0+UR7+0x30c] ;  /* 0x00030c07002ee984 */ /* 0x000fe40008000000 */
[----:B------:R-:W-:Y:S01]  /*3240*/  ISETP.GT.AND P1, PT, R42, 0x1, P1 ;  /* 0x000000012a00780c */ /* 0x000fe20000f24270 */
[----:B0-----:R-:W-:Y:S02]  /*3250*/  @!P3 IMAD R37, R48, R49, R37 ;  /* 0x000000313025b224 */ /* 0x001fe400078e0225 */
[----:B------:R-:W0:Y:S01]  /*3260*/  @!P4 LDS.U8 R48, [R0+UR7+0x30f] ;  /* 0x00030f070030c984 */ /* 0x000e220008000000 */
[----:B------:R-:W2:Y:S01]  /*3270*/  @!P4 LDC.S8 R49, c[0x3][0x12] ;  /* 0x00c00480ff31cb82 */ /* 0x000ea20000000200 */
[----:B-1----:R-:W-:Y:S02]  /*3280*/  @P0 IMAD R44, R51, UR10, R44 ;  /* 0x0000000a332c0c24 */ /* 0x002fe4000f8e022c */
[----:B------:R-:W-:Y:S06]  /*3290*/  @!P3 LDS.U8 R51, [R0+UR8+0x30e] ;  /* 0x00030e080033b984 */ /* 0x000fec0008000000 */
[----:B------:R-:W-:Y:S01]  /*32a0*/  @P1 LDS.U8 R52, [R0+UR9+0x410] ;  /* 0x0004100900341984 */ /* 0x000fe20008000000 */
[----:B--2---:R-:W-:-:S03]  /*32b0*/  @!P4 IMAD R39, R50, R49, R39 ;  /* 0x000000313227c224 */ /* 0x004fc600078e0227 */
[----:B------:R-:W1:Y:S01]  /*32c0*/  @P0 LDS.U8 R50, [R0+UR7+0x20c] ;  /* 0x00020c0700320984 */ /* 0x000e620008000000 */
[----:B0-----:R-:W-:-:S03]  /*32d0*/  @!P4 IMAD R35, R48, R49, R35 ;  /* 0x000000313023c224 */ /* 0x001fc600078e0223 */
[----:B------:R-:W0:Y:S01]  /*32e0*/  @!P4 LDS.U8 R48, [R0+UR9+0x30f] ;  /* 0x00030f090030c984 */ /* 0x000e220008000000 */
[----:B-1----:R-:W-:-:S03]  /*32f0*/  @P0 IMAD R41, R50, UR10, R41 ;  /* 0x0000000a32290c24 */ /* 0x002fc6000f8e0229 */
[----:B------:R-:W1:Y:S01]  /*3300*/  @!P5 LDS.U8 R50, [R0+UR8+0x310] ;  /* 0x000310080032d984 */ /* 0x000e620008000000 */
[----:B------:R-:W-:-:S03]  /*3310*/  @!P6 IMAD R41, R46, UR11, R41 ;  /* 0x0000000b2e29ec24 */ /* 0x000fc6000f8e0229 */
[----:B------:R-:W-:Y:S01]  /*3320*/  @!P2 LDS.U8 R46, [R0+UR9+0x30d] ;  /* 0x00030d09002ea984 */ /* 0x000fe20008000000 */
[----:B0-----:R-:W-:-:S03]  /*3330*/  @!P4 IMAD R37, R48, R49, R37 ;  /* 0x000000313025c224 */ /* 0x001fc600078e0225 */
[----:B------:R-:W0:Y:S01]  /*3340*/  @!P5 LDS.U8 R48, [R0+UR7+0x310] ;  /* 0x000310070030d984 */ /* 0x000e220008000000 */
[----:B------:R-:W1:Y:S02]  /*3350*/  @!P5 LDC.S8 R49, c[0x3][0x17] ;  /* 0x00c005c0ff31db82 */ /* 0x000e640000000200 */
[-C--:B-1----:R-:W-:Y:S02]  /*3360*/  @!P5 IMAD R39, R50, R49.reuse, R39 ;  /* 0x000000313227d224 */ /* 0x082fe400078e0227 */
[----:B------:R-:W-:Y:S01]  /*3370*/  @P1 LDS.U8 R50, [R0+UR8+0x410] ;  /* 0x0004100800321984 */ /* 0x000fe20008000000 */
[----:B0-----:R-:W-:-:S03]  /*3380*/  @!P5 IMAD R35, R48, R49, R35 ;  /* 0x000000313023d224 */ /* 0x001fc600078e0223 */
[----:B------:R-:W0:Y:S02]  /*3390*/  @!P5 LDS.U8 R48, [R0+UR9+0x310] ;  /* 0x000310090030d984 */ /* 0x000e240008000000 */
[----:B0-----:R-:W-:Y:S02]  /*33a0*/  @!P5 IMAD R37, R48, R49, R37 ;  /* 0x000000313025d224 */ /* 0x001fe400078e0225 */
[----:B------:R-:W0:Y:S01]  /*33b0*/  @P1 LDS.U8 R48, [R0+UR7+0x410] ;  /* 0x0004100700301984 */ /* 0x000e220008000000 */
[----:B------:R-:W1:Y:S02]  /*33c0*/  @P1 LDC.U8 R49, c[0x3][0x4] ;  /* 0x00c00100ff311b82 */ /* 0x000e640000000000 */
[----:B-1----:R-:W-:-:S05]  /*33d0*/  @P1 PRMT R49, R49, 0x8880, RZ ;  /* 0x0000888031311816 */ /* 0x002fca00000000ff */
[-C--:B------:R-:W-:Y:S02]  /*33e0*/  @P1 IMAD R39, R50, R49.reuse, R39 ;  /* 0x0000003132271224 */ /* 0x080fe400078e0227 */
[----:B------:R-:W1:Y:S01]  /*33f0*/  @P0 LDS.U8 R50, [R0+UR9+0x20c] ;  /* 0x00020c0900320984 */ /* 0x000e620008000000 */
[----:B0-----:R-:W-:-:S03]  /*3400*/  @P1 IMAD R35, R48, R49, R35 ;  /* 0x0000003130231224 */ /* 0x001fc600078e0223 */
[----:B------:R-:W0:Y:S01]  /*3410*/  @P1 LDS.U8 R48, [R0+UR9+0x410] ;  /* 0x0004100900301984 */ /* 0x000e220008000000 */
[----:B-1----:R-:W-:Y:S01]  /*3420*/  @P0 IMAD R43, R50, UR10, R43 ;  /* 0x0000000a322b0c24 */ /* 0x002fe2000f8e022b */
[----:B------:R-:W1:Y:S02]  /*3430*/  LDCU.S8 UR10, c[0x3][0x21] ;  /* 0x00c00420ff0a77ac */ /* 0x000e640008000200 */
[----:B------:R-:W-:Y:S01]  /*3440*/  @!P2 LDS.U8 R50, [R0+UR7+0x30d] ;  /* 0x00030d070032a984 */ /* 0x000fe20008000000 */
[----:B------:R-:W-:-:S04]  /*3450*/  PLOP3.LUT P0, PT, PT, PT, UP1, 0x40, 0x4 ;  /* 0x000000000004781c */ /* 0x000fc80003f0e818 */
[----:B------:R-:W-:Y:S01]  /*3460*/  ISETP.LT.U32.AND P0, PT, R47, UR18, P0 ;  /* 0x000000122f007c0c */ /* 0x000fe20008701070 */
[----:B0-----:R-:W-:-:S03]  /*3470*/  @P1 IMAD R37, R48, R49, R37 ;  /* 0x0000003130251224 */ /* 0x001fc600078e0225 */
[----:B------:R-:W-:Y:S01]  /*3480*/  ISETP.GT.AND P0, PT, R42, RZ, P0 ;  /* 0x000000ff2a00720c */ /* 0x000fe20000704270 */
[----:B------:R-:W0:Y:S04]  /*3490*/  @!P6 LDS.U8 R49, [R0+UR8+0x30c] ;  /* 0x00030c080031e984 */ /* 0x000e280008000000 */
[----:B------:R-:W2:Y:S01]  /*34a0*/  @!P6 LDS.U8 R48, [R0+UR9+0x30c] ;  /* 0x00030c090030e984 */ /* 0x000ea20008000000 */
[----:B0-----:R-:W-:-:S03]  /*34b0*/  @!P6 IMAD R44, R49, UR11, R44 ;  /* 0x0000000b312cec24 */ /* 0x001fc6000f8e022c */
[----:B------:R-:W0:Y:S01]  /*34c0*/  @!P2 LDS.U8 R49, [R0+UR8+0x30d] ;  /* 0x00030d080031a984 */ /* 0x000e220008000000 */
[----:B--2---:R-:W-:Y:S01]  /*34d0*/  @!P6 IMAD R43, R48, UR11, R43 ;  /* 0x0000000b302bec24 */ /* 0x004fe2000f8e022b */
[----:B-1----:R-:W-:Y:S02]  /*34e0*/  UMOV UR11, UR10 ;  /* 0x0000000a000b7c82 */ /* 0x002fe40008000000 */
[----:B------:R-:W1:Y:S01]  /*34f0*/  @!P3 LDS.U8 R48, [R0+UR7+0x30e] ;  /* 0x00030e070030b984 */ /* 0x000e620008000000 */
[----:B------:R-:W1:Y:S01]  /*3500*/  LDCU.S8 UR10, c[0x3][0x26] ;  /* 0x00c004c0ff0a77ac */ /* 0x000e620008000200 */
[----:B------:R-:W-:Y:S02]  /*3510*/  @!P2 IMAD R43, R46, UR11, R43 ;  /* 0x0000000b2e2bac24 */ /* 0x000fe4000f8e022b */
[----:B------:R-:W2:Y:S01]  /*3520*/  @!P3 LDS.U8 R46, [R0+UR9+0x30e] ;  /* 0x00030e09002eb984 */ /* 0x000ea20008000000 */
[----:B------:R-:W-:-:S03]  /*3530*/  @!P2 IMAD R41, R50, UR11, R41 ;  /* 0x0000000b3229ac24 */ /* 0x000fc6000f8e0229 */
[----:B------:R-:W3:Y:S01]  /*3540*/  @!P4 LDS.U8 R50, [R0+UR9+0x30f] ;  /* 0x00030f090032c984 */ /* 0x000ee20008000000 */
[----:B0-----:R-:W-:Y:S01]  /*3550*/  @!P2 IMAD R44, R49, UR11, R44 ;  /* 0x0000000b312cac24 */ /* 0x001fe2000f8e022c */
[----:B------:R-:W3:Y:S02]  /*3560*/  LDCU.S8 UR11, c[0x3][0x2b] ;  /* 0x00c00560ff0b77ac */ /* 0x000ee40008000200 */
[----:B------:R-:W0:Y:S01]  /*3570*/  @!P4 LDS.U8 R49, [R0+UR8+0x30f] ;  /* 0x00030f080031c984 */ /* 0x000e220008000000 */
[----:B-1----:R-:W-:-:S03]  /*3580*/  @!P3 IMAD R41, R48, UR10, R41 ;  /* 0x0000000a3029bc24 */ /* 0x002fc6000f8e0229 */
[----:B------:R-:W1:Y:S01]  /*3590*/  @!P4 LDS.U8 R48, [R0+UR7+0x30f] ;  /* 0x00030f070030c984 */ /* 0x000e620008000000 */
[----:B------:R-:W-:Y:S02]  /*35a0*/  @!P3 IMAD R44, R51, UR10, R44 ;  /* 0x0000000a332cbc24 */ /* 0x000fe4000f8e022c */
[----:B--2---:R-:W-:Y:S01]  /*35b0*/  @!P3 IMAD R43, R46, UR10, R43 ;  /* 0x0000000a2e2bbc24 */ /* 0x004fe2000f8e022b */
[----:B------:R-:W-:Y:S04]  /*35c0*/  @P0 LDS.U8 R51, [R0+UR9+0x411] ;  /* 0x0004110900330984 */ /* 0x000fe80008000000 */
[----:B------:R-:W2:Y:S01]  /*35d0*/  @!P5 LDS.U8 R46, [R0+UR7+0x310] ;  /* 0x00031007002ed984 */ /* 0x000ea20008000000 */
[----:B---3--:R-:W-:-:S03]  /*35e0*/  @!P4 IMAD R43, R50, UR11, R43 ;  /* 0x0000000b322bcc24 */ /* 0x008fc6000f8e022b */
[----:B------:R-:W3:Y:S01]  /*35f0*/  @!P5 LDS.U8 R50, [R0+UR9+0x310] ;  /* 0x000310090032d984 */ /* 0x000ee20008000000 */
[----:B0-----:R-:W-:-:S03]  /*3600*/  @!P4 IMAD R44, R49, UR11, R44 ;  /* 0x0000000b312ccc24 */ /* 0x001fc6000f8e022c */
[----:B------:R-:W0:Y:S01]  /*3610*/  @!P5 LDS.U8 R49, [R0+UR8+0x310] ;  /* 0x000310080031d984 */ /* 0x000e220008000000 */
[----:B-1----:R-:W-:Y:S02]  /*3620*/  @!P4 IMAD R41, R48, UR11, R41 ;  /* 0x0000000b3029cc24 */ /* 0x002fe4000f8e0229 */
[----:B------:R-:W1:Y:S02]  /*3630*/  @!P5 LDC.U8 R48, c[0x3][0x30] ;  /* 0x00c00c00ff30db82 */ /* 0x000e640000000000 */
[----:B-1----:R-:W-:-:S05]  /*3640*/  @!P5 PRMT R48, R48, 0x8880, RZ ;  /* 0x000088803030d816 */ /* 0x002fca00000000ff */
[-C--:B--2---:R-:W-:Y:S02]  /*3650*/  @!P5 IMAD R41, R46, R48.reuse, R41 ;  /* 0x000000302e29d224 */ /* 0x084fe400078e0229 */
[-C--:B---3--:R-:W-:Y:S01]  /*3660*/  @!P5 IMAD R43, R50, R48.reuse, R43 ;  /* 0x00000030322bd224 */ /* 0x088fe200078e022b */
[----:B------:R-:W1:Y:S01]  /*3670*/  @P1 LDS.U8 R46, [R0+UR7+0x410] ;  /* 0x00041007002e1984 */ /* 0x000e620008000000 */
[----:B0-----:R-:W-:-:S03]  /*3680*/  @!P5 IMAD R44, R49, R48, R44 ;  /* 0x00000030312cd224 */ /* 0x001fc600078e022c */
[----:B------:R-:W-:Y:S01]  /*3690*/  @P0 LDS.U8 R50, [R0+UR8+0x411] ;  /* 0x0004110800320984 */ /* 0x000fe20008000000 */
[----:B------:R-:W0:Y:S03]  /*36a0*/  @P1 LDC.S8 R48, c[0x3][0x1d] ;  /* 0x00c00740ff301b82 */ /* 0x000e260000000200 */
[----:B------:R-:W2:Y:S01]  /*36b0*/  @P1 LDS.U8 R49, [R0+UR8+0x410] ;  /* 0x0004100800311984 */ /* 0x000ea20008000000 */
[----:B0-----:R-:W-:-:S03]  /*36c0*/  @P1 MOV R47, R48 ;  /* 0x00000030002f1202 */ /* 0x001fc60000000f00 */
[----:B------:R-:W0:Y:S02]  /*36d0*/  @P0 LDS.U8 R48, [R0+UR7+0x411] ;  /* 0x0004110700300984 */ /* 0x000e240008000000 */
[-C--:B------:R-:W-:Y:S02]  /*36e0*/  @P1 IMAD R43, R52, R47.reuse, R43 ;  /* 0x0000002f342b1224 */ /* 0x080fe400078e022b */
[----:B------:R-:W3:Y:S01]  /*36f0*/  @P0 LDS.U8 R52, [R0+UR9+0x411] ;  /* 0x0004110900340984 */ /* 0x000ee20008000000 */
[----:B-1----:R-:W-:-:S03]  /*3700*/  @P1 IMAD R41, R46, R47, R41 ;  /* 0x0000002f2e291224 */ /* 0x002fc600078e0229 */
[----:B------:R-:W1:Y:S01]  /*3710*/  @P0 LDS.U8 R46, [R0+UR7+0x411] ;  /* 0x00041107002e0984 */ /* 0x000e620008000000 */
[----:B--2---:R-:W-:Y:S01]  /*3720*/  @P1 IMAD R44, R49, R47, R44 ;  /* 0x0000002f312c1224 */ /* 0x004fe200078e022c */
[----:B------:R-:W-:Y:S01]  /*3730*/  PLOP3.LUT P1, PT, PT, PT, UP1, 0x40, 0x4 ;  /* 0x000000000004781c */ /* 0x000fe20003f2e818 */
[----:B------:R-:W0:Y:S01]  /*3740*/  @P0 LDC.S8 R49, c[0x3][0x9] ;  /* 0x00c00240ff310b82 */ /* 0x000e220000000200 */
[----:B------:R-:W2:Y:S02]  /*3750*/  @P0 LDS.U8 R47, [R0+UR8+0x411] ;  /* 0x00041108002f0984 */ /* 0x000ea40008000000 */
[----:B------:R-:W-:Y:S01]  /*3760*/  ISETP.GT.AND P1, PT, R42, -0x1, P1 ;  /* 0xffffffff2a00780c */ /* 0x000fe20000f24270 */
[----:B0-----:R-:W-:-:S04]  /*3770*/  @P0 IMAD R35, R48, R49, R35 ;  /* 0x0000003130230224 */ /* 0x001fc800078e0223 */
[----:B------:R-:W0:Y:S01]  /*3780*/  @P0 LDC.S8 R48, c[0x3][0x22] ;  /* 0x00c00880ff300b82 */ /* 0x000e220000000200 */
[-C--:B---3--:R-:W-:Y:S02]  /*3790*/  @P0 IMAD R37, R52, R49.reuse, R37 ;  /* 0x0000003134250224 */ /* 0x088fe400078e0225 */
[----:B------:R-:W-:-:S05]  /*37a0*/  @P0 IMAD R39, R50, R49, R39 ;  /* 0x0000003132270224 */ /* 0x000fca00078e0227 */
[----:B------:R-:W3:Y:S01]  /*37b0*/  @P1 LDS.U8 R50, [R0+UR8+0x412] ;  /* 0x0004120800321984 */ /* 0x000ee20008000000 */
[----:B------:R-:W3:Y:S01]  /*37c0*/  @P1 LDC.S8 R49, c[0x3][0xe] ;  /* 0x00c00380ff311b82 */ /* 0x000ee20000000200 */
[----:B0-----:R-:W-:Y:S02]  /*37d0*/  @P0 MOV R52, R48 ;  /* 0x0000003000340202 */ /* 0x001fe40000000f00 */
[----:B------:R-:W0:Y:S03]  /*37e0*/  @P1 LDS.U8 R48, [R0+UR7+0x412] ;  /* 0x0004120700301984 */ /* 0x000e260008000000 */
[-C--:B-1----:R-:W-:Y:S02]  /*37f0*/  @P0 IMAD R41, R46, R52.reuse, R41 ;  /* 0x000000342e290224 */ /* 0x082fe400078e0229 */
[-C--:B--2---:R-:W-:Y:S01]  /*3800*/  @P0 IMAD R44, R47, R52.reuse, R44 ;  /* 0x000000342f2c0224 */ /* 0x084fe200078e022c */
[----:B------:R-:W-:Y:S01]  /*3810*/  @P1 LDS.U8 R46, [R0+UR7+0x412] ;  /* 0x00041207002e1984 */ /* 0x000fe20008000000 */
[----:B------:R-:W-:Y:S01]  /*3820*/  @P0 IMAD R43, R51, R52, R43 ;  /* 0x00000034332b0224 */ /* 0x000fe200078e022b */
[----:B------:R-:W-:-:S02]  /*3830*/  PLOP3.LUT P0, PT, PT, PT, UP1, 0x40, 0x4 ;  /* 0x000000000004781c */ /* 0x000fc40003f0e818 */
[----:B------:R-:W1:Y:S02]  /*3840*/  @P1 LDS.U8 R52, [R0+UR9+0x412] ;  /* 0x0004120900341984 */ /* 0x000e640008000000 */
[----:B------:R-:W-:Y:S02]  /*3850*/  ISETP.LT.U32.AND P0, PT, R45, UR18, P0 ;  /* 0x000000122d007c0c */ /* 0x000fe40008701070 */
[----:B------:R-:W-:Y:S02]  /*3860*/  @P1 LDS.U8 R47, [R0+UR8+0x412] ;  /* 0x00041208002f1984 */ /* 0x000fe40008000000 */
[----:B------:R-:W-:Y:S02]  /*3870*/  ISETP.GT.AND P2, PT, R42, -0x2, P0 ;  /* 0xfffffffe2a00780c */ /* 0x000fe40000744270 */
[----:B------:R-:W-:Y:S01]  /*3880*/  PLOP3.LUT P0, PT, PT, PT, UP1, 0x40, 0x4 ;  /* 0x000000000004781c */ /* 0x000fe20003f0e818 */
[----:B---3--:R-:W-:-:S03]  /*3890*/  @P1 IMAD R39, R50, R49, R39 ;  /* 0x0000003132271224 */ /* 0x008fc600078e0227 */
[----:B------:R-:W-:-:S04]  /*38a0*/  ISETP.LT.U32.AND P0, PT, R33, UR18, P0 ;  /* 0x0000001221007c0c */ /* 0x000fc80008701070 */
[----:B------:R-:W-:-:S03]  /*38b0*/  ISETP.GT.AND P0, PT, R42, -0x3, P0 ;  /* 0xfffffffd2a00780c */ /* 0x000fc60000704270 */
[----:B------:R-:W2:Y:S01]  /*38c0*/  @P2 LDS.U8 R50, [R0+UR8+0x413] ;  /* 0x0004130800322984 */ /* 0x000ea20008000000 */
[----:B------:R-:W2:Y:S03]  /*38d0*/  @P2 LDC.S8 R45, c[0x3][0x13] ;  /* 0x00c004c0ff2d2b82 */ /* 0x000ea60000000200 */
[----:B------:R-:W-:Y:S05]  /*38e0*/  @P2 LDS.U8 R33, [R0+UR7+0x413] ;  /* 0x0004130700212984 */ /* 0x000fea0008000000 */
[----:B------:R-:W3:Y:S01]  /*38f0*/  @P2 LDC.U8 R51, c[0x3][0x2c] ;  /* 0x00c00b00ff332b82 */ /* 0x000ee20000000000 */
[----:B0-----:R-:W-:-:S07]  /*3900*/  @P1 IMAD R35, R48, R49, R35 ;  /* 0x0000003130231224 */ /* 0x001fce00078e0223 */
[----:B------:R-:W0:Y:S01]  /*3910*/  @P1 LDC.S8 R48, c[0x3][0x27] ;  /* 0x00c009c0ff301b82 */ /* 0x000e220000000200 */
[----:B-1----:R-:W-:Y:S02]  /*3920*/  @P1 IMAD R37, R52, R49, R37 ;  /* 0x0000003134251224 */ /* 0x002fe400078e0225 */
[----:B------:R-:W1:Y:S01]  /*3930*/  @P1 LDS.U8 R49, [R0+UR9+0x412] ;  /* 0x0004120900311984 */ /* 0x000e620008000000 */
[----:B--2---:R-:W-:Y:S01]  /*3940*/  @P2 IMAD R39, R50, R45, R39 ;  /* 0x0000002d32272224 */ /* 0x004fe200078e0227 */
[----:B0-----:R-:W-:-:S03]  /*3950*/  @P1 MOV R52, R48 ;  /* 0x0000003000341202 */ /* 0x001fc60000000f00 */
[----:B------:R-:W0:Y:S01]  /*3960*/  @P0 LDC.S8 R50, c[0x3][0x31] ;  /* 0x00c00c40ff320b82 */ /* 0x000e220000000200 */
[----:B------:R-:W2:Y:S01]  /*3970*/  @P2 LDS.U8 R48, [R0+UR7+0x413] ;  /* 0x0004130700302984 */ /* 0x000ea20008000000 */
[----:B------:R-:W-:-:S03]  /*3980*/  @P1 IMAD R41, R46, R52, R41 ;  /* 0x000000342e291224 */ /* 0x000fc600078e0229 */
[----:B------:R-:W4:Y:S01]  /*3990*/  @P2 LDS.U8 R46, [R0+UR9+0x413] ;  /* 0x00041309002e2984 */ /* 0x000f220008000000 */
[----:B------:R-:W-:-:S03]  /*39a0*/  @P1 IMAD R44, R47, R52, R44 ;  /* 0x000000342f2c1224 */ /* 0x000fc600078e022c */
[----:B------:R-:W-:Y:S01]  /*39b0*/  @P0 LDS.U8 R47, [R0+UR7+0x414] ;  /* 0x00041407002f0984 */ /* 0x000fe20008000000 */
[----:B-1----:R-:W-:-:S03]  /*39c0*/  @P1 IMAD R43, R49, R52, R43 ;  /* 0x00000034312b1224 */ /* 0x002fc600078e022b */
[----:B------:R-:W0:Y:S01]  /*39d0*/  @P0 LDS.U8 R49, [R0+UR7+0x414] ;  /* 0x0004140700310984 */ /* 0x000e220008000000 */
[-C--:B--2---:R-:W-:Y:S02]  /*39e0*/  @P2 IMAD R35, R48, R45.reuse, R35 ;  /* 0x0000002d30232224 */ /* 0x084fe400078e0223 */
[----:B------:R-:W1:Y:S01]  /*39f0*/  @P0 LDC.U8 R48, c[0x3][0x18] ;  /* 0x00c00600ff300b82 */ /* 0x000e620000000000 */
[----:B----4-:R-:W-:Y:S01]  /*3a00*/  @P2 IMAD R37, R46, R45, R37 ;  /* 0x0000002d2e252224 */ /* 0x010fe200078e0225 */
[----:B---3--:R-:W-:Y:S01]  /*3a10*/  @P2 PRMT R46, R51, 0x8880, RZ ;  /* 0x00008880332e2816 */ /* 0x008fe200000000ff */
[----:B------:R-:W2:Y:S04]  /*3a20*/  @P2 LDS.U8 R45, [R0+UR8+0x413] ;  /* 0x00041308002d2984 */ /* 0x000ea80008000000 */
[----:B------:R-:W-:Y:S01]  /*3a30*/  @P2 IMAD R41, R33, R46, R41 ;  /* 0x0000002e21292224 */ /* 0x000fe200078e0229 */
[----:B------:R-:W3:Y:S04]  /*3a40*/  @P0 LDS.U8 R51, [R0+UR9+0x414] ;  /* 0x0004140900330984 */ /* 0x000ee80008000000 */
[----:B------:R-:W4:Y:S01]  /*3a50*/  @P2 LDS.U8 R33, [R0+UR9+0x413] ;  /* 0x0004130900212984 */ /* 0x000f220008000000 */
[----:B0-----:R-:W-:-:S03]  /*3a60*/  @P0 IMAD R41, R49, R50, R41 ;  /* 0x0000003231290224 */ /* 0x001fc600078e0229 */
[----:B------:R-:W0:Y:S01]  /*3a70*/  @P0 LDS.U8 R49, [R0+UR8+0x414] ;  /* 0x0004140800310984 */ /* 0x000e220008000000 */
[----:B-1----:R-:W-:Y:S01]  /*3a80*/  @P0 PRMT R48, R48, 0x8880, RZ ;  /* 0x0000888030300816 */ /* 0x002fe200000000ff */
[----:B------:R-:W-:-:S04]  /*3a90*/  IMAD R41, R41, R41, RZ ;  /* 0x0000002929297224 */ /* 0x000fc800078e02ff */
[----:B------:R-:W-:Y:S02]  /*3aa0*/  @P0 IMAD R35, R47, R48, R35 ;  /* 0x000000302f230224 */ /* 0x000fe400078e0223 */
[----:B------:R-:W1:Y:S02]  /*3ab0*/  @P0 LDS.U8 R47, [R0+UR8+0x414] ;  /* 0x00041408002f0984 */ /* 0x000e640008000000 */
[----:B------:R-:W-:Y:S02]  /*3ac0*/  IMAD R35, R35, R35, RZ ;  /* 0x0000002323237224 */ /* 0x000fe400078e02ff */
[----:B--2---:R-:W-:Y:S02]  /*3ad0*/  @P2 IMAD R44, R45, R46, R44 ;  /* 0x0000002e2d2c2224 */ /* 0x004fe400078e022c */
[----:B------:R2:W5:Y:S01]  /*3ae0*/  @P0 LDS.U8 R45, [R0+UR9+0x414] ;  /* 0x00041409002d0984 */ /* 0x0005620008000000 */
[----:B---3--:R-:W-:Y:S02]  /*3af0*/  @P0 IMAD R37, R51, R48, R37 ;  /* 0x0000003033250224 */ /* 0x008fe400078e0225 */
[----:B----4-:R-:W-:Y:S01]  /*3b00*/  @P2 IMAD R43, R33, R46, R43 ;  /* 0x0000002e212b2224 */ /* 0x010fe200078e022b */
[----:B------:R-:W-:Y:S01]  /*3b10*/  I2FP.F32.U32 R46, R41 ;  /* 0x00000029002e7245 */ /* 0x000fe20000201000 */
[----:B------:R-:W-:Y:S01]  /*3b20*/  IMAD R37, R37, R37, RZ ;  /* 0x0000002525257224 */ /* 0x000fe200078e02ff */
[----:B------:R-:W-:-:S04]  /*3b30*/  I2FP.F32.U32 R33, R35 ;  /* 0x0000002300217245 */ /* 0x000fc80000201000 */
[----:B------:R-:W-:Y:S01]  /*3b40*/  I2FP.F32.U32 R35, R37 ;  /* 0x0000002500237245 */ /* 0x000fe20000201000 */
[----:B------:R-:W-:Y:S01]  /*3b50*/  FADD R33, R33, R46 ;  /* 0x0000002e21217221 */ /* 0x000fe20000000000 */
[----:B0-----:R-:W-:-:S03]  /*3b60*/  @P0 IMAD R44, R49, R50, R44 ;  /* 0x00000032312c0224 */ /* 0x001fc600078e022c */
[----:B------:R0:W3:Y:S01]  /*3b70*/  MUFU.RSQ R46, R33 ;  /* 0x00000021002e7308 */ /* 0x0000e20000001400 */
[----:B--2---:R-:W-:Y:S01]  /*3b80*/  IADD3 R0, PT, PT, R33, -0xd000000, RZ ;  /* 0xf300000021007810 */ /* 0x004fe20007ffe0ff */
[----:B------:R-:W-:Y:S02]  /*3b90*/  IMAD R44, R44, R44, RZ ;  /* 0x0000002c2c2c7224 */ /* 0x000fe400078e02ff */
[----:B-1----:R-:W-:-:S03]  /*3ba0*/  @P0 IMAD R39, R47, R48, R39 ;  /* 0x000000302f270224 */ /* 0x002fc600078e0227 */
[----:B------:R-:W-:Y:S01]  /*3bb0*/  I2FP.F32.U32 R44, R44 ;  /* 0x0000002c002c7245 */ /* 0x000fe20000201000 */
[----:B------:R-:W-:-:S05]  /*3bc0*/  IMAD R39, R39, R39, RZ ;  /* 0x0000002727277224 */ /* 0x000fca00078e02ff */
[----:B------:R-:W-:-:S05]  /*3bd0*/  I2FP.F32.U32 R37, R39 ;  /* 0x0000002700257245 */ /* 0x000fca0000201000 */
[----:B------:R-:W-:Y:S01]  /*3be0*/  FADD R37, R37, R44 ;  /* 0x0000002c25257221 */ /* 0x000fe20000000000 */
[----:B-----5:R-:W-:Y:S01]  /*3bf0*/  @P0 IMAD R43, R45, R50, R43 ;  /* 0x000000322d2b0224 */ /* 0x020fe200078e022b */
[----:B------:R-:W-:-:S03]  /*3c00*/  ISETP.GT.U32.AND P0, PT, R0, 0x727fffff, PT ;  /* 0x727fffff0000780c */ /* 0x000fc60003f04070 */
[----:B------:R-:W-:-:S05]  /*3c10*/  IMAD R43, R43, R43, RZ ;  /* 0x0000002b2b2b7224 */ /* 0x000fca00078e02ff */
[----:B------:R-:W-:-:S05]  /*3c20*/  I2FP.F32.U32 R0, R43 ;  /* 0x0000002b00007245 */ /* 0x000fca0000201000 */
[----:B------:R-:W-:Y:S01]  /*3c30*/  FADD R35, R35, R0 ;  /* 0x0000000023237221 */ /* 0x000fe20000000000 */
[----:B0--3--:R-:W-:Y:S06]  /*3c40*/  @!P0 BRA `(.L_x_48) ;  /* 0x0000000000148947 */ /* 0x009fec0003800000 */
[----:B------:R-:W-:Y:S01]  /*3c50*/  IMAD.MOV.U32 R0, RZ, RZ, R33 ;  /* 0x000000ffff007224 */ /* 0x000fe200078e0021 */
[----:B------:R-:W-:-:S07]  /*3c60*/  MOV R47, 0x3c80 ;  /* 0x00003c80002f7802 */ /* 0x000fce0000000f00 */
[----:B------:R-:W-:Y:S05]  /*3c70*/  CALL.REL.NOINC `($__internal_0_$__cuda_sm20_sqrt_rn_f32_slowpath) ;  /* 0x00000004000c7944 */ /* 0x000fea0003c00000 */
[----:B------:R-:W-:Y:S01]  /*3c80*/  MOV R33, R39 ;  /* 0x0000002700217202 */ /* 0x000fe20000000f00 */
[----:B------:R-:W-:Y:S06]  /*3c90*/  BRA `(.L_x_49) ;  /* 0x0000000000107947 */ /* 0x000fec0003800000 */
.L_x_48:
[----:B------:R-:W-:Y:S01]  /*3ca0*/  FMUL.FTZ R0, R33, R46 ;  /* 0x0000002e21007220 */ /* 0x000fe20000410000 */
[----:B------:R-:W-:-:S03]  /*3cb0*/  FMUL.FTZ R39, R46, 0.5 ;  /* 0x3f0000002e277820 */ /* 0x000fc60000410000 */
[----:B------:R-:W-:-:S04]  /*3cc0*/  FFMA R33, -R0, R0, R33 ;  /* 0x0000000000217223 */ /* 0x000fc80000000121 */
[----:B------:R-:W-:-:S07]  /*3cd0*/  FFMA R33, R33, R39, R0 ;  /* 0x0000002721217223 */ /* 0x000fce0000000000 */
.L_x_49:
[----:B------:R-:W-:Y:S05]  /*3ce0*/  BSYNC.RECONVERGENT B0 ;  /* 0x0000000000007941 */ /* 0x000fea0003800200 */
.L_x_47:
[----:B------:R-:W-:Y:S01]  /*3cf0*/  IADD3 R0, PT, PT, R37, -0xd000000, RZ ;  /* 0xf300000025007810 */ /* 0x000fe20007ffe0ff */
[----:B------:R0:W1:Y:S01]  /*3d00*/  MUFU.RSQ R44, R37 ;  /* 0x00000025002c7308 */ /* 0x0000620000001400 */
[----:B------:R-:W-:Y:S01]  /*3d10*/  BSSY.RECONVERGENT B0, `(.L_x_50) ;  /* 0x000000d000007945 */ /* 0x000fe20003800200 */
[----:B------:R-:W-:Y:S01]  /*3d20*/  FMUL R33, R33, 0.125 ;  /* 0x3e00000021217820 */ /* 0x000fe20000400000 */
[----:B------:R-:W-:-:S13]  /*3d30*/  ISETP.GT.U32.AND P0, PT, R0, 0x727fffff, PT ;  /* 0x727fffff0000780c */ /* 0x000fda0003f04070 */
[----:B0-----:R-:W-:Y:S05]  /*3d40*/  @!P0 BRA `(.L_x_51) ;  /* 0x0000000000148947 */ /* 0x001fea0003800000 */
[----:B------:R-:W-:Y:S02]  /*3d50*/  MOV R0, R37 ;  /* 0x0000002500007202 */ /* 0x000fe40000000f00 */
[----:B------:R-:W-:-:S07]  /*3d60*/  MOV R47, 0x3d80 ;  /* 0x00003d80002f7802 */ /* 0x000fce0000000f00 */
[----:B-1----:R-:W-:Y:S05]  /*3d70*/  CALL.REL.NOINC `($__internal_0_$__cuda_sm20_sqrt_rn_f32_slowpath) ;  /* 0x0000000000cc7944 */ /* 0x002fea0003c00000 */
[----:B------:R-:W-:Y:S01]  /*3d80*/  MOV R37, R39 ;  /* 0x0000002700257202 */ /* 0x000fe20000000f00 */
[----:B------:R-:W-:Y:S06]  /*3d90*/  BRA `(.L_x_52) ;  /* 0x0000000000107947 */ /* 0x000fec0003800000 */
.L_x_51:
[----:B-1----:R-:W-:Y:S01]  /*3da0*/  FMUL.FTZ R0, R37, R44 ;  /* 0x0000002c25007220 */ /* 0x002fe20000410000 */
[----:B------:R-:W-:-:S03]  /*3db0*/  FMUL.FTZ R39, R44, 0.5 ;  /* 0x3f0000002c277820 */ /* 0x000fc60000410000 */
[----:B------:R-:W-:-:S04]  /*3dc0*/  FFMA R37, -R0, R0, R37 ;  /* 0x0000000000257223 */ /* 0x000fc80000000125 */
[----:B------:R-:W-:-:S07]  /*3dd0*/  FFMA R37, R37, R39, R0 ;  /* 0x0000002725257223 */ /* 0x000fce0000000000 */
.L_x_52:
[----:B------:R-:W-:Y:S05]  /*3de0*/  BSYNC.RECONVERGENT B0 ;  /* 0x0000000000007941 */ /* 0x000fea0003800200 */
.L_x_50:
[----:B------:R-:W-:Y:S01]  /*3df0*/  IADD3 R0, PT, PT, R35, -0xd000000, RZ ;  /* 0xf300000023007810 */ /* 0x000fe20007ffe0ff */
[----:B------:R0:W1:Y:S01]  /*3e00*/  MUFU.RSQ R44, R35 ;  /* 0x00000023002c7308 */ /* 0x0000620000001400 */
[----:B------:R-:W-:Y:S01]  /*3e10*/  BSSY.RECONVERGENT B0, `(.L_x_53) ;  /* 0x000000d000007945 */ /* 0x000fe20003800200 */
[----:B------:R-:W-:Y:S01]  /*3e20*/  FMUL R37, R37, 0.125 ;  /* 0x3e00000025257820 */ /* 0x000fe20000400000 */
[----:B------:R-:W-:-:S13]  /*3e30*/  ISETP.GT.U32.AND P0, PT, R0, 0x727fffff, PT ;  /* 0x727fffff0000780c */ /* 0x000fda0003f04070 */
[----:B0-----:R-:W-:Y:S05]  /*3e40*/  @!P0 BRA `(.L_x_54) ;  /* 0x0000000000148947 */ /* 0x001fea0003800000 */
[----:B------:R-:W-:Y:S01]  /*3e50*/  IMAD.MOV.U32 R0, RZ, RZ, R35 ;  /* 0x000000ffff007224 */ /* 0x000fe200078e0023 */
[----:B------:R-:W-:-:S07]  /*3e60*/  MOV R47, 0x3e80 ;  /* 0x00003e80002f7802 */ /* 0x000fce0000000f00 */
[----:B-1----:R-:W-:Y:S05]  /*3e70*/  CALL.REL.NOINC `($__internal_0_$__cuda_sm20_sqrt_rn_f32_slowpath) ;  /* 0x00000000008c7944 */ /* 0x002fea0003c00000 */
[----:B------:R-:W-:Y:S01]  /*3e80*/  MOV R0, R39 ;  /* 0x0000002700007202 */ /* 0x000fe20000000f00 */
[----:B------:R-:W-:Y:S06]  /*3e90*/  BRA `(.L_x_55) ;  /* 0x0000000000107947 */ /* 0x000fec0003800000 */
.L_x_54:
[----:B-1----:R-:W-:Y:S01]  /*3ea0*/  FMUL.FTZ R0, R35, R44 ;  /* 0x0000002c23007220 */ /* 0x002fe20000410000 */
[----:B------:R-:W-:-:S03]  /*3eb0*/  FMUL.FTZ R39, R44, 0.5 ;  /* 0x3f0000002c277820 */ /* 0x000fc60000410000 */
[----:B------:R-:W-:-:S04]  /*3ec0*/  FFMA R35, -R0, R0, R35 ;  /* 0x0000000000237223 */ /* 0x000fc80000000123 */
[----:B------:R-:W-:-:S07]  /*3ed0*/  FFMA R0, R35, R39, R0 ;  /* 0x0000002723007223 */ /* 0x000fce0000000000 */
.L_x_55:
[----:B------:R-:W-:Y:S05]  /*3ee0*/  BSYNC.RECONVERGENT B0 ;  /* 0x0000000000007941 */ /* 0x000fea0003800200 */
.L_x_53:
[----:B------:R-:W0:Y:S01]  /*3ef0*/  LDC.64 R46, c[0x0][0x390] ;  /* 0x0000e400ff2e7b82 */ /* 0x000e220000000a00 */
[----:B------:R-:W-:Y:S01]  /*3f00*/  FMUL R0, R0, 0.125 ;  /* 0x3e00000000007820 */ /* 0x000fe20000400000 */
[----:B------:R-:W-:Y:S02]  /*3f10*/  FMNMX.NAN R33, R33, 255, PT ;  /* 0x437f000021217809 */ /* 0x000fe40003820000 */
[----:B------:R-:W-:Y:S02]  /*3f20*/  FMNMX.NAN R37, R37, 255, PT ;  /* 0x437f000025257809 */ /* 0x000fe40003820000 */
[----:B------:R-:W-:Y:S02]  /*3f30*/  FMNMX.NAN R0, R0, 255, PT ;  /* 0x437f000000007809 */ /* 0x000fe40003820000 */
[----:B------:R-:W1:Y:S01]  /*3f40*/  F2I.U32.TRUNC.NTZ R33, R33 ;  /* 0x0000002100217305 */ /* 0x000e62000020f000 */
[C---:B------:R-:W-:Y:S02]  /*3f50*/  IADD3 R44, P0, PT, R38.reuse, UR16, RZ ;  /* 0x00000010262c7c10 */ /* 0x040fe4000ff1e0ff */
[----:B------:R-:W-:-:S02]  /*3f60*/  IADD3 R48, PT, PT, R38, -0x1, RZ ;  /* 0xffffffff26307810 */ /* 0x000fc40007ffe0ff */
[----:B------:R-:W-:Y:S02]  /*3f70*/  IADD3 R50, PT, PT, R38, -0x2, RZ ;  /* 0xfffffffe26327810 */ /* 0x000fe40007ffe0ff */
[----:B------:R-:W-:Y:S01]  /*3f80*/  IADD3.X R45, PT, PT, RZ, UR17, RZ, P0, !PT ;  /* 0x00000011ff2d7c10 */ /* 0x000fe200087fe4ff */
[----:B------:R-:W2:Y:S01]  /*3f90*/  F2I.U32.TRUNC.NTZ R37, R37 ;  /* 0x0000002500257305 */ /* 0x000ea2000020f000 */
[----:B------:R-:W-:Y:S02]  /*3fa0*/  IADD3 R48, P1, PT, R48, UR16, RZ ;  /* 0x0000001030307c10 */ /* 0x000fe4000ff3e0ff */
[----:B------:R-:W-:Y:S02]  /*3fb0*/  IADD3 R50, P2, PT, R50, UR16, RZ ;  /* 0x0000001032327c10 */ /* 0x000fe4000ff5e0ff */
[----:B------:R-:W-:Y:S01]  /*3fc0*/  IADD3.X R49, PT, PT, RZ, UR17, RZ, P1, !PT ;  /* 0x00000011ff317c10 */ /* 0x000fe20008ffe4ff */
[----:B-1----:R1:W-:Y:S02]  /*3fd0*/  STG.E.U8 desc[UR12][R44.64], R33 ;  /* 0x000000212c007986 */ /* 0x0023e4000c10110c */
[----:B------:R-:W3:Y:S01]  /*3fe0*/  F2I.U32.TRUNC.NTZ R35, R0 ;  /* 0x0000000000237305 */ /* 0x000ee2000020f000 */
[----:B0-----:R-:W-:Y:S01]  /*3ff0*/  ISETP.NE.AND P0, PT, R46, UR4, PT ;  /* 0x000000042e007c0c */ /* 0x001fe2000bf05270 */
[----:B------:R-:W-:-:S02]  /*4000*/  IMAD.X R51, RZ, RZ, UR17, P2 ;  /* 0x00000011ff337e24 */ /* 0x000fc400090e06ff */
[C---:B------:R-:W-:Y:S02]  /*4010*/  IMAD R36, R47.reuse, UR19, R36 ;  /* 0x000000132f247c24 */ /* 0x040fe4000f8e0224 */
[C---:B------:R-:W-:Y:S01]  /*4020*/  IMAD R34, R47.reuse, UR19, R34 ;  /* 0x000000132f227c24 */ /* 0x040fe2000f8e0222 */
[----:B--2---:R1:W-:Y:S01]  /*4030*/  STG.E.U8 desc[UR12][R48.64], R37 ;  /* 0x0000002530007986 */ /* 0x0043e2000c10110c */
[C---:B------:R-:W-:Y:S02]  /*4040*/  IMAD R32, R47.reuse, UR19, R32 ;  /* 0x000000132f207c24 */ /* 0x040fe4000f8e0220 */
[C---:B------:R-:W-:Y:S02]  /*4050*/  IMAD R40, R47.reuse, UR19, R40 ;  /* 0x000000132f287c24 */ /* 0x040fe4000f8e0228 */
[----:B------:R-:W-:Y:S01]  /*4060*/  IMAD R38, R47, UR19, R38 ;  /* 0x000000132f267c24 */ /* 0x000fe2000f8e0226 */
[----:B---3--:R1:W-:Y:S01]  /*4070*/  STG.E.U8 desc[UR12][R50.64], R35 ;  /* 0x0000002332007986 */ /* 0x0083e2000c10110c */
[----:B------:R-:W-:Y:S06]  /*4080*/  BAR.SYNC.DEFER_BLOCKING 0x0 ;  /* 0x0000000000007b1d */ /* 0x000fec0000010000 */
[----:B------:R-:W-:Y:S05]  /*4090*/  @P0 BRA `(.L_x_56) ;  /* 0xffffffc400000947 */ /* 0x000fea000383ffff */
[----:B------:R-:W-:Y:S05]  /*40a0*/  EXIT ;  /* 0x000000000000794d */ /* 0x000fea0003800000 */
        .weak           $__internal_0_$__cuda_sm20_sqrt_rn_f32_slowpath
        .type           $__internal_0_$__cuda_sm20_sqrt_rn_f32_slowpath,@function
        .size           $__internal_0_$__cuda_sm20_sqrt_rn_f32_slowpath,(.L_x_59 - $__internal_0_$__cuda_sm20_sqrt_rn_f32_slowpath)
$__internal_0_$__cuda_sm20_sqrt_rn_f32_slowpath:
[----:B------:R-:W-:-:S13]  /*40b0*/  LOP3.LUT P0, RZ, R0, 0x7fffffff, RZ, 0xc0, !PT ;  /* 0x7fffffff00ff7812 */ /* 0x000fda000780c0ff */
[----:B------:R-:W-:Y:S01]  /*40c0*/  @!P0 MOV R39, R0 ;  /* 0x0000000000278202 */ /* 0x000fe20000000f00 */
[----:B------:R-:W-:Y:S06]  /*40d0*/  @!P0 BRA `(.L_x_57) ;  /* 0x0000000000408947 */ /* 0x000fec0003800000 */
[----:B------:R-:W-:-:S13]  /*40e0*/  FSETP.GEU.FTZ.AND P0, PT, R0, RZ, PT ;  /* 0x000000ff0000720b */ /* 0x000fda0003f1e000 */
[----:B------:R-:W-:Y:S01]  /*40f0*/  @!P0 MOV R39, 0x7fffffff ;  /* 0x7fffffff00278802 */ /* 0x000fe20000000f00 */
[----:B------:R-:W-:Y:S06]  /*4100*/  @!P0 BRA `(.L_x_57) ;  /* 0x0000000000348947 */ /* 0x000fec0003800000 */
[----:B------:R-:W-:-:S13]  /*4110*/  FSETP.GTU.FTZ.AND P0, PT, |R0|, +INF , PT ;  /* 0x7f8000000000780b */ /* 0x000fda0003f1c200 */
[----:B------:R-:W-:Y:S01]  /*4120*/  @P0 FADD.FTZ R39, R0, 1 ;  /* 0x3f80000000270421 */ /* 0x000fe20000010000 */
[----:B------:R-:W-:Y:S06]  /*4130*/  @P0 BRA `(.L_x_57) ;  /* 0x0000000000280947 */ /* 0x000fec0003800000 */
[----:B------:R-:W-:-:S13]  /*4140*/  FSETP.NEU.FTZ.AND P0, PT, |R0|, +INF , PT ;  /* 0x7f8000000000780b */ /* 0x000fda0003f1d200 */
[----:B------:R-:W-:-:S04]  /*4150*/  @P0 FFMA R41, R0, 1.84467440737095516160e+19, RZ ;  /* 0x5f80000000290823 */ /* 0x000fc800000000ff */
[----:B------:R-:W0:Y:S02]  /*4160*/  @P0 MUFU.RSQ R44, R41 ;  /* 0x00000029002c0308 */ /* 0x000e240000001400 */
[----:B0-----:R-:W-:Y:S01]  /*4170*/  @P0 FMUL.FTZ R46, R41, R44 ;  /* 0x0000002c292e0220 */ /* 0x001fe20000410000 */
[----:B------:R-:W-:-:S03]  /*4180*/  @P0 FMUL.FTZ R44, R44, 0.5 ;  /* 0x3f0000002c2c0820 */ /* 0x000fc60000410000 */
[----:B------:R-:W-:-:S04]  /*4190*/  @P0 FADD.FTZ R39, -R46, -RZ ;  /* 0x800000ff2e270221 */ /* 0x000fc80000010100 */
[----:B------:R-:W-:Y:S01]  /*41a0*/  @P0 FFMA R43, R46, R39, R41 ;  /* 0x000000272e2b0223 */ /* 0x000fe20000000029 */
[----:B------:R-:W-:-:S03]  /*41b0*/  @!P0 MOV R39, R0 ;  /* 0x0000000000278202 */ /* 0x000fc60000000f00 */
[----:B------:R-:W-:-:S04]  /*41c0*/  @P0 FFMA R43, R43, R44, R46 ;  /* 0x0000002c2b2b0223 */ /* 0x000fc8000000002e */
[----:B------:R-:W-:-:S07]  /*41d0*/  @P0 FMUL.FTZ R39, R43, 2.3283064365386962891e-10 ;  /* 0x2f8000002b270820 */ /* 0x000fce0000410000 */
.L_x_57:
[----:B------:R-:W-:Y:S01]  /*41e0*/  HFMA2 R45, -RZ, RZ, 0, 0 ;  /* 0x00000000ff2d7431 */ /* 0x000fe200000001ff */
[----:B------:R-:W-:-:S04]  /*41f0*/  MOV R44, R47 ;  /* 0x0000002f002c7202 */ /* 0x000fc80000000f00 */
[----:B------:R-:W-:Y:S05]  /*4200*/  RET.REL.NODEC R44 `(_Z5sobelPhS_jjj) ;  /* 0xffffffbc2c7c7950 */ /* 0x000fea0003c3ffff */
.L_x_58:
[----:B------:R-:W-:-:S00]  /*4210*/  BRA `(.L_x_58) ;  /* 0xfffffffc00fc7947 */ /* 0x000fc0000383ffff */
[----:B------:R-:W-:-:S00]  /*4220*/  NOP ;  /* 0x0000000000007918 */ /* 0x000fc00000000000 */
        /* <DEDUP_REMOVED lines=13> */
.L_x_59:


//--------------------- .nv.shared._Z5sobelPhS_jjj --------------------------
	.section	.nv.shared._Z5sobelPhS_jjj,"aw",@nobits
	.sectionflags	@""
.nv.shared._Z5sobelPhS_jjj:
	.zero		4924


//--------------------- .nv.shared.reserved.0     --------------------------
	.section	.nv.shared.reserved.0,"aw",@nobits
	.weak		__nv_reservedSMEM_offset_0_alias
	.size		__nv_reservedSMEM_offset_0_alias, 0, 64
	.other		__nv_reservedSMEM_offset_0_alias,@"STO_CUDA_RESERVED_SHARED STV_DEFAULT"
__nv_reservedSMEM_offset_0_alias:
	.zero		0
	.zero		64


//--------------------- .nv.constant0._Z5sobelPhS_jjj --------------------------
	.section	.nv.constant0._Z5sobelPhS_jjj,"a",@progbits
	.sectionflags	@""
	.align	4
.nv.constant0._Z5sobelPhS_jjj:
	.zero		924


//--------------------- SYMBOLS --------------------------

	.type		.nv.reservedSmem.offset0,@object
	.size		.nv.reservedSmem.offset0,0x4
	.type		.nv.reservedSmem.cap,@object
	.size		.nv.reservedSmem.cap,0x4
